//
// Generated by NVIDIA NVVM Compiler
//
// Compiler Build ID: CL-36424714
// Cuda compilation tools, release 13.0, V13.0.88
// Based on NVVM 20.0.0
//

.version 9.0
.target sm_100
.address_size 64

	// .globl	_Z13softmax_naivePKfPfii
.extern .shared .align 16 .b8 shared[];

.visible .entry _Z13softmax_naivePKfPfii(
	.param .u64 .ptr .align 1 _Z13softmax_naivePKfPfii_param_0,
	.param .u64 .ptr .align 1 _Z13softmax_naivePKfPfii_param_1,
	.param .u32 _Z13softmax_naivePKfPfii_param_2,
	.param .u32 _Z13softmax_naivePKfPfii_param_3
)
{
	.reg .pred 	%p<29>;
	.reg .b32 	%r<123>;
	.reg .b32 	%f<496>;
	.reg .b64 	%rd<65>;

	ld.param.u64 	%rd20, [_Z13softmax_naivePKfPfii_param_0];
	ld.param.u64 	%rd21, [_Z13softmax_naivePKfPfii_param_1];
	ld.param.u32 	%r40, [_Z13softmax_naivePKfPfii_param_2];
	ld.param.u32 	%r39, [_Z13softmax_naivePKfPfii_param_3];
	cvta.to.global.u64 	%rd1, %rd21;
	mov.u32 	%r41, %ctaid.x;
	mov.u32 	%r42, %ntid.x;
	mov.u32 	%r43, %tid.x;
	mad.lo.s32 	%r1, %r41, %r42, %r43;
	setp.ge.s32 	%p1, %r1, %r40;
	@%p1 bra 	$L__BB0_38;
	cvta.to.global.u64 	%rd2, %rd20;
	mul.lo.s32 	%r44, %r39, %r1;
	cvt.s64.s32 	%rd3, %r44;
	mul.wide.s32 	%rd22, %r44, 4;
	add.s64 	%rd4, %rd2, %rd22;
	setp.lt.s32 	%p2, %r39, 1;
	mov.f32 	%f486, 0fFF7FFFFF;
	@%p2 bra 	$L__BB0_14;
	and.b32  	%r2, %r39, 15;
	setp.lt.u32 	%p3, %r39, 16;
	mov.f32 	%f486, 0fFF7FFFFF;
	mov.b32 	%r110, 0;
	@%p3 bra 	$L__BB0_5;
	and.b32  	%r110, %r39, 2147483632;
	neg.s32 	%r114, %r110;
	shl.b64 	%rd23, %rd3, 2;
	add.s64 	%rd24, %rd23, %rd2;
	add.s64 	%rd61, %rd24, 32;
	mov.f32 	%f486, 0fFF7FFFFF;
$L__BB0_4:
	.pragma "nounroll";
	ld.global.f32 	%f30, [%rd61+-32];
	max.f32 	%f31, %f486, %f30;
	ld.global.f32 	%f32, [%rd61+-28];
	max.f32 	%f33, %f31, %f32;
	ld.global.f32 	%f34, [%rd61+-24];
	max.f32 	%f35, %f33, %f34;
	ld.global.f32 	%f36, [%rd61+-20];
	max.f32 	%f37, %f35, %f36;
	ld.global.f32 	%f38, [%rd61+-16];
	max.f32 	%f39, %f37, %f38;
	ld.global.f32 	%f40, [%rd61+-12];
	max.f32 	%f41, %f39, %f40;
	ld.global.f32 	%f42, [%rd61+-8];
	max.f32 	%f43, %f41, %f42;
	ld.global.f32 	%f44, [%rd61+-4];
	max.f32 	%f45, %f43, %f44;
	ld.global.f32 	%f46, [%rd61];
	max.f32 	%f47, %f45, %f46;
	ld.global.f32 	%f48, [%rd61+4];
	max.f32 	%f49, %f47, %f48;
	ld.global.f32 	%f50, [%rd61+8];
	max.f32 	%f51, %f49, %f50;
	ld.global.f32 	%f52, [%rd61+12];
	max.f32 	%f53, %f51, %f52;
	ld.global.f32 	%f54, [%rd61+16];
	max.f32 	%f55, %f53, %f54;
	ld.global.f32 	%f56, [%rd61+20];
	max.f32 	%f57, %f55, %f56;
	ld.global.f32 	%f58, [%rd61+24];
	max.f32 	%f59, %f57, %f58;
	ld.global.f32 	%f60, [%rd61+28];
	max.f32 	%f486, %f59, %f60;
	add.s32 	%r114, %r114, 16;
	add.s64 	%rd61, %rd61, 64;
	setp.eq.s32 	%p4, %r114, 0;
	@%p4 bra 	$L__BB0_5;
	bra.uni 	$L__BB0_4;
$L__BB0_5:
	setp.eq.s32 	%p5, %r2, 0;
	@%p5 bra 	$L__BB0_14;
	and.b32  	%r6, %r39, 7;
	setp.lt.u32 	%p6, %r2, 8;
	@%p6 bra 	$L__BB0_8;
	mul.wide.u32 	%rd25, %r110, 4;
	add.s64 	%rd26, %rd4, %rd25;
	ld.global.f32 	%f62, [%rd26];
	max.f32 	%f63, %f486, %f62;
	ld.global.f32 	%f64, [%rd26+4];
	max.f32 	%f65, %f63, %f64;
	ld.global.f32 	%f66, [%rd26+8];
	max.f32 	%f67, %f65, %f66;
	ld.global.f32 	%f68, [%rd26+12];
	max.f32 	%f69, %f67, %f68;
	ld.global.f32 	%f70, [%rd26+16];
	max.f32 	%f71, %f69, %f70;
	ld.global.f32 	%f72, [%rd26+20];
	max.f32 	%f73, %f71, %f72;
	ld.global.f32 	%f74, [%rd26+24];
	max.f32 	%f75, %f73, %f74;
	ld.global.f32 	%f76, [%rd26+28];
	max.f32 	%f486, %f75, %f76;
	add.s32 	%r110, %r110, 8;
$L__BB0_8:
	setp.eq.s32 	%p7, %r6, 0;
	@%p7 bra 	$L__BB0_14;
	and.b32  	%r9, %r39, 3;
	setp.lt.u32 	%p8, %r6, 4;
	@%p8 bra 	$L__BB0_11;
	mul.wide.u32 	%rd27, %r110, 4;
	add.s64 	%rd28, %rd4, %rd27;
	ld.global.f32 	%f78, [%rd28];
	max.f32 	%f79, %f486, %f78;
	ld.global.f32 	%f80, [%rd28+4];
	max.f32 	%f81, %f79, %f80;
	ld.global.f32 	%f82, [%rd28+8];
	max.f32 	%f83, %f81, %f82;
	ld.global.f32 	%f84, [%rd28+12];
	max.f32 	%f486, %f83, %f84;
	add.s32 	%r110, %r110, 4;
$L__BB0_11:
	setp.eq.s32 	%p9, %r9, 0;
	@%p9 bra 	$L__BB0_14;
	shl.b64 	%rd29, %rd3, 2;
	mul.wide.u32 	%rd30, %r110, 4;
	add.s64 	%rd31, %rd29, %rd30;
	add.s64 	%rd60, %rd2, %rd31;
	neg.s32 	%r113, %r9;
$L__BB0_13:
	.pragma "nounroll";
	ld.global.f32 	%f85, [%rd60];
	max.f32 	%f486, %f486, %f85;
	add.s64 	%rd60, %rd60, 4;
	add.s32 	%r113, %r113, 1;
	setp.ne.s32 	%p10, %r113, 0;
	@%p10 bra 	$L__BB0_13;
$L__BB0_14:
	setp.lt.s32 	%p11, %r39, 1;
	mov.f32 	%f494, 0f00000000;
	@%p11 bra 	$L__BB0_26;
	and.b32  	%r15, %r39, 7;
	setp.lt.u32 	%p12, %r39, 8;
	mov.f32 	%f494, 0f00000000;
	mov.b32 	%r115, 0;
	@%p12 bra 	$L__BB0_18;
	and.b32  	%r115, %r39, 2147483640;
	neg.s32 	%r118, %r115;
	shl.b64 	%rd32, %rd3, 2;
	add.s64 	%rd33, %rd32, %rd2;
	add.s64 	%rd62, %rd33, 16;
	mov.f32 	%f494, 0f00000000;
$L__BB0_17:
	.pragma "nounroll";
	ld.global.f32 	%f90, [%rd62+-16];
	sub.f32 	%f91, %f90, %f486;
	fma.rn.f32 	%f92, %f91, 0f3BBB989D, 0f3F000000;
	cvt.sat.f32.f32 	%f93, %f92;
	mov.f32 	%f94, 0f4B400001;
	mov.f32 	%f95, 0f437C0000;
	fma.rm.f32 	%f96, %f93, %f95, %f94;
	add.f32 	%f97, %f96, 0fCB40007F;
	neg.f32 	%f98, %f97;
	fma.rn.f32 	%f99, %f91, 0f3FB8AA3B, %f98;
	fma.rn.f32 	%f100, %f91, 0f32A57060, %f99;
	mov.b32 	%r47, %f96;
	shl.b32 	%r48, %r47, 23;
	mov.b32 	%f101, %r48;
	ex2.approx.ftz.f32 	%f102, %f100;
	fma.rn.f32 	%f103, %f102, %f101, %f494;
	ld.global.f32 	%f104, [%rd62+-12];
	sub.f32 	%f105, %f104, %f486;
	fma.rn.f32 	%f106, %f105, 0f3BBB989D, 0f3F000000;
	cvt.sat.f32.f32 	%f107, %f106;
	fma.rm.f32 	%f108, %f107, %f95, %f94;
	add.f32 	%f109, %f108, 0fCB40007F;
	neg.f32 	%f110, %f109;
	fma.rn.f32 	%f111, %f105, 0f3FB8AA3B, %f110;
	fma.rn.f32 	%f112, %f105, 0f32A57060, %f111;
	mov.b32 	%r49, %f108;
	shl.b32 	%r50, %r49, 23;
	mov.b32 	%f113, %r50;
	ex2.approx.ftz.f32 	%f114, %f112;
	fma.rn.f32 	%f115, %f114, %f113, %f103;
	ld.global.f32 	%f116, [%rd62+-8];
	sub.f32 	%f117, %f116, %f486;
	fma.rn.f32 	%f118, %f117, 0f3BBB989D, 0f3F000000;
	cvt.sat.f32.f32 	%f119, %f118;
	fma.rm.f32 	%f120, %f119, %f95, %f94;
	add.f32 	%f121, %f120, 0fCB40007F;
	neg.f32 	%f122, %f121;
	fma.rn.f32 	%f123, %f117, 0f3FB8AA3B, %f122;
	fma.rn.f32 	%f124, %f117, 0f32A57060, %f123;
	mov.b32 	%r51, %f120;
	shl.b32 	%r52, %r51, 23;
	mov.b32 	%f125, %r52;
	ex2.approx.ftz.f32 	%f126, %f124;
	fma.rn.f32 	%f127, %f126, %f125, %f115;
	ld.global.f32 	%f128, [%rd62+-4];
	sub.f32 	%f129, %f128, %f486;
	fma.rn.f32 	%f130, %f129, 0f3BBB989D, 0f3F000000;
	cvt.sat.f32.f32 	%f131, %f130;
	fma.rm.f32 	%f132, %f131, %f95, %f94;
	add.f32 	%f133, %f132, 0fCB40007F;
	neg.f32 	%f134, %f133;
	fma.rn.f32 	%f135, %f129, 0f3FB8AA3B, %f134;
	fma.rn.f32 	%f136, %f129, 0f32A57060, %f135;
	mov.b32 	%r53, %f132;
	shl.b32 	%r54, %r53, 23;
	mov.b32 	%f137, %r54;
	ex2.approx.ftz.f32 	%f138, %f136;
	fma.rn.f32 	%f139, %f138, %f137, %f127;
	ld.global.f32 	%f140, [%rd62];
	sub.f32 	%f141, %f140, %f486;
	fma.rn.f32 	%f142, %f141, 0f3BBB989D, 0f3F000000;
	cvt.sat.f32.f32 	%f143, %f142;
	fma.rm.f32 	%f144, %f143, %f95, %f94;
	add.f32 	%f145, %f144, 0fCB40007F;
	neg.f32 	%f146, %f145;
	fma.rn.f32 	%f147, %f141, 0f3FB8AA3B, %f146;
	fma.rn.f32 	%f148, %f141, 0f32A57060, %f147;
	mov.b32 	%r55, %f144;
	shl.b32 	%r56, %r55, 23;
	mov.b32 	%f149, %r56;
	ex2.approx.ftz.f32 	%f150, %f148;
	fma.rn.f32 	%f151, %f150, %f149, %f139;
	ld.global.f32 	%f152, [%rd62+4];
	sub.f32 	%f153, %f152, %f486;
	fma.rn.f32 	%f154, %f153, 0f3BBB989D, 0f3F000000;
	cvt.sat.f32.f32 	%f155, %f154;
	fma.rm.f32 	%f156, %f155, %f95, %f94;
	add.f32 	%f157, %f156, 0fCB40007F;
	neg.f32 	%f158, %f157;
	fma.rn.f32 	%f159, %f153, 0f3FB8AA3B, %f158;
	fma.rn.f32 	%f160, %f153, 0f32A57060, %f159;
	mov.b32 	%r57, %f156;
	shl.b32 	%r58, %r57, 23;
	mov.b32 	%f161, %r58;
	ex2.approx.ftz.f32 	%f162, %f160;
	fma.rn.f32 	%f163, %f162, %f161, %f151;
	ld.global.f32 	%f164, [%rd62+8];
	sub.f32 	%f165, %f164, %f486;
	fma.rn.f32 	%f166, %f165, 0f3BBB989D, 0f3F000000;
	cvt.sat.f32.f32 	%f167, %f166;
	fma.rm.f32 	%f168, %f167, %f95, %f94;
	add.f32 	%f169, %f168, 0fCB40007F;
	neg.f32 	%f170, %f169;
	fma.rn.f32 	%f171, %f165, 0f3FB8AA3B, %f170;
	fma.rn.f32 	%f172, %f165, 0f32A57060, %f171;
	mov.b32 	%r59, %f168;
	shl.b32 	%r60, %r59, 23;
	mov.b32 	%f173, %r60;
	ex2.approx.ftz.f32 	%f174, %f172;
	fma.rn.f32 	%f175, %f174, %f173, %f163;
	ld.global.f32 	%f176, [%rd62+12];
	sub.f32 	%f177, %f176, %f486;
	fma.rn.f32 	%f178, %f177, 0f3BBB989D, 0f3F000000;
	cvt.sat.f32.f32 	%f179, %f178;
	fma.rm.f32 	%f180, %f179, %f95, %f94;
	add.f32 	%f181, %f180, 0fCB40007F;
	neg.f32 	%f182, %f181;
	fma.rn.f32 	%f183, %f177, 0f3FB8AA3B, %f182;
	fma.rn.f32 	%f184, %f177, 0f32A57060, %f183;
	mov.b32 	%r61, %f180;
	shl.b32 	%r62, %r61, 23;
	mov.b32 	%f185, %r62;
	ex2.approx.ftz.f32 	%f186, %f184;
	fma.rn.f32 	%f494, %f186, %f185, %f175;
	add.s32 	%r118, %r118, 8;
	add.s64 	%rd62, %rd62, 32;
	setp.eq.s32 	%p13, %r118, 0;
	@%p13 bra 	$L__BB0_18;
	bra.uni 	$L__BB0_17;
$L__BB0_18:
	setp.eq.s32 	%p14, %r15, 0;
	@%p14 bra 	$L__BB0_26;
	and.b32  	%r21, %r39, 3;
	setp.lt.u32 	%p15, %r15, 4;
	@%p15 bra 	$L__BB0_21;
	mul.wide.u32 	%rd34, %r115, 4;
	add.s64 	%rd35, %rd4, %rd34;
	ld.global.f32 	%f188, [%rd35];
	sub.f32 	%f189, %f188, %f486;
	fma.rn.f32 	%f190, %f189, 0f3BBB989D, 0f3F000000;
	cvt.sat.f32.f32 	%f191, %f190;
	mov.f32 	%f192, 0f4B400001;
	mov.f32 	%f193, 0f437C0000;
	fma.rm.f32 	%f194, %f191, %f193, %f192;
	add.f32 	%f195, %f194, 0fCB40007F;
	neg.f32 	%f196, %f195;
	fma.rn.f32 	%f197, %f189, 0f3FB8AA3B, %f196;
	fma.rn.f32 	%f198, %f189, 0f32A57060, %f197;
	mov.b32 	%r63, %f194;
	shl.b32 	%r64, %r63, 23;
	mov.b32 	%f199, %r64;
	ex2.approx.ftz.f32 	%f200, %f198;
	fma.rn.f32 	%f201, %f200, %f199, %f494;
	ld.global.f32 	%f202, [%rd35+4];
	sub.f32 	%f203, %f202, %f486;
	fma.rn.f32 	%f204, %f203, 0f3BBB989D, 0f3F000000;
	cvt.sat.f32.f32 	%f205, %f204;
	fma.rm.f32 	%f206, %f205, %f193, %f192;
	add.f32 	%f207, %f206, 0fCB40007F;
	neg.f32 	%f208, %f207;
	fma.rn.f32 	%f209, %f203, 0f3FB8AA3B, %f208;
	fma.rn.f32 	%f210, %f203, 0f32A57060, %f209;
	mov.b32 	%r65, %f206;
	shl.b32 	%r66, %r65, 23;
	mov.b32 	%f211, %r66;
	ex2.approx.ftz.f32 	%f212, %f210;
	fma.rn.f32 	%f213, %f212, %f211, %f201;
	ld.global.f32 	%f214, [%rd35+8];
	sub.f32 	%f215, %f214, %f486;
	fma.rn.f32 	%f216, %f215, 0f3BBB989D, 0f3F000000;
	cvt.sat.f32.f32 	%f217, %f216;
	fma.rm.f32 	%f218, %f217, %f193, %f192;
	add.f32 	%f219, %f218, 0fCB40007F;
	neg.f32 	%f220, %f219;
	fma.rn.f32 	%f221, %f215, 0f3FB8AA3B, %f220;
	fma.rn.f32 	%f222, %f215, 0f32A57060, %f221;
	mov.b32 	%r67, %f218;
	shl.b32 	%r68, %r67, 23;
	mov.b32 	%f223, %r68;
	ex2.approx.ftz.f32 	%f224, %f222;
	fma.rn.f32 	%f225, %f224, %f223, %f213;
	ld.global.f32 	%f226, [%rd35+12];
	sub.f32 	%f227, %f226, %f486;
	fma.rn.f32 	%f228, %f227, 0f3BBB989D, 0f3F000000;
	cvt.sat.f32.f32 	%f229, %f228;
	fma.rm.f32 	%f230, %f229, %f193, %f192;
	add.f32 	%f231, %f230, 0fCB40007F;
	neg.f32 	%f232, %f231;
	fma.rn.f32 	%f233, %f227, 0f3FB8AA3B, %f232;
	fma.rn.f32 	%f234, %f227, 0f32A57060, %f233;
	mov.b32 	%r69, %f230;
	shl.b32 	%r70, %r69, 23;
	mov.b32 	%f235, %r70;
	ex2.approx.ftz.f32 	%f236, %f234;
	fma.rn.f32 	%f494, %f236, %f235, %f225;
	add.s32 	%r115, %r115, 4;
$L__BB0_21:
	setp.eq.s32 	%p16, %r21, 0;
	@%p16 bra 	$L__BB0_26;
	setp.eq.s32 	%p17, %r21, 1;
	@%p17 bra 	$L__BB0_24;
	mul.wide.u32 	%rd36, %r115, 4;
	add.s64 	%rd37, %rd4, %rd36;
	ld.global.f32 	%f238, [%rd37];
	sub.f32 	%f239, %f238, %f486;
	fma.rn.f32 	%f240, %f239, 0f3BBB989D, 0f3F000000;
	cvt.sat.f32.f32 	%f241, %f240;
	mov.f32 	%f242, 0f4B400001;
	mov.f32 	%f243, 0f437C0000;
	fma.rm.f32 	%f244, %f241, %f243, %f242;
	add.f32 	%f245, %f244, 0fCB40007F;
	neg.f32 	%f246, %f245;
	fma.rn.f32 	%f247, %f239, 0f3FB8AA3B, %f246;
	fma.rn.f32 	%f248, %f239, 0f32A57060, %f247;
	mov.b32 	%r71, %f244;
	shl.b32 	%r72, %r71, 23;
	mov.b32 	%f249, %r72;
	ex2.approx.ftz.f32 	%f250, %f248;
	fma.rn.f32 	%f251, %f250, %f249, %f494;
	ld.global.f32 	%f252, [%rd37+4];
	sub.f32 	%f253, %f252, %f486;
	fma.rn.f32 	%f254, %f253, 0f3BBB989D, 0f3F000000;
	cvt.sat.f32.f32 	%f255, %f254;
	fma.rm.f32 	%f256, %f255, %f243, %f242;
	add.f32 	%f257, %f256, 0fCB40007F;
	neg.f32 	%f258, %f257;
	fma.rn.f32 	%f259, %f253, 0f3FB8AA3B, %f258;
	fma.rn.f32 	%f260, %f253, 0f32A57060, %f259;
	mov.b32 	%r73, %f256;
	shl.b32 	%r74, %r73, 23;
	mov.b32 	%f261, %r74;
	ex2.approx.ftz.f32 	%f262, %f260;
	fma.rn.f32 	%f494, %f262, %f261, %f251;
	add.s32 	%r115, %r115, 2;
$L__BB0_24:
	and.b32  	%r75, %r39, 1;
	setp.eq.b32 	%p18, %r75, 1;
	not.pred 	%p19, %p18;
	@%p19 bra 	$L__BB0_26;
	mul.wide.u32 	%rd38, %r115, 4;
	add.s64 	%rd39, %rd4, %rd38;
	ld.global.f32 	%f263, [%rd39];
	sub.f32 	%f264, %f263, %f486;
	fma.rn.f32 	%f265, %f264, 0f3BBB989D, 0f3F000000;
	cvt.sat.f32.f32 	%f266, %f265;
	mov.f32 	%f267, 0f4B400001;
	mov.f32 	%f268, 0f437C0000;
	fma.rm.f32 	%f269, %f266, %f268, %f267;
	add.f32 	%f270, %f269, 0fCB40007F;
	neg.f32 	%f271, %f270;
	fma.rn.f32 	%f272, %f264, 0f3FB8AA3B, %f271;
	fma.rn.f32 	%f273, %f264, 0f32A57060, %f272;
	mov.b32 	%r76, %f269;
	shl.b32 	%r77, %r76, 23;
	mov.b32 	%f274, %r77;
	ex2.approx.ftz.f32 	%f275, %f273;
	fma.rn.f32 	%f494, %f275, %f274, %f494;
$L__BB0_26:
	setp.lt.s32 	%p20, %r39, 1;
	@%p20 bra 	$L__BB0_38;
	and.b32  	%r26, %r39, 7;
	setp.lt.u32 	%p21, %r39, 8;
	mov.b32 	%r120, 0;
	@%p21 bra 	$L__BB0_30;
	and.b32  	%r120, %r39, 2147483640;
	neg.s32 	%r119, %r120;
	shl.b64 	%rd40, %rd3, 2;
	add.s64 	%rd41, %rd40, 16;
	add.s64 	%rd64, %rd2, %rd41;
	add.s64 	%rd63, %rd1, %rd41;
$L__BB0_29:
	.pragma "nounroll";
	ld.global.f32 	%f276, [%rd64+-16];
	sub.f32 	%f277, %f276, %f486;
	fma.rn.f32 	%f278, %f277, 0f3BBB989D, 0f3F000000;
	cvt.sat.f32.f32 	%f279, %f278;
	mov.f32 	%f280, 0f4B400001;
	mov.f32 	%f281, 0f437C0000;
	fma.rm.f32 	%f282, %f279, %f281, %f280;
	add.f32 	%f283, %f282, 0fCB40007F;
	neg.f32 	%f284, %f283;
	fma.rn.f32 	%f285, %f277, 0f3FB8AA3B, %f284;
	fma.rn.f32 	%f286, %f277, 0f32A57060, %f285;
	mov.b32 	%r79, %f282;
	shl.b32 	%r80, %r79, 23;
	mov.b32 	%f287, %r80;
	ex2.approx.ftz.f32 	%f288, %f286;
	mul.f32 	%f289, %f288, %f287;
	div.rn.f32 	%f290, %f289, %f494;
	st.global.f32 	[%rd63+-16], %f290;
	ld.global.f32 	%f291, [%rd64+-12];
	sub.f32 	%f292, %f291, %f486;
	fma.rn.f32 	%f293, %f292, 0f3BBB989D, 0f3F000000;
	cvt.sat.f32.f32 	%f294, %f293;
	fma.rm.f32 	%f295, %f294, %f281, %f280;
	add.f32 	%f296, %f295, 0fCB40007F;
	neg.f32 	%f297, %f296;
	fma.rn.f32 	%f298, %f292, 0f3FB8AA3B, %f297;
	fma.rn.f32 	%f299, %f292, 0f32A57060, %f298;
	mov.b32 	%r81, %f295;
	shl.b32 	%r82, %r81, 23;
	mov.b32 	%f300, %r82;
	ex2.approx.ftz.f32 	%f301, %f299;
	mul.f32 	%f302, %f301, %f300;
	div.rn.f32 	%f303, %f302, %f494;
	st.global.f32 	[%rd63+-12], %f303;
	ld.global.f32 	%f304, [%rd64+-8];
	sub.f32 	%f305, %f304, %f486;
	fma.rn.f32 	%f306, %f305, 0f3BBB989D, 0f3F000000;
	cvt.sat.f32.f32 	%f307, %f306;
	fma.rm.f32 	%f308, %f307, %f281, %f280;
	add.f32 	%f309, %f308, 0fCB40007F;
	neg.f32 	%f310, %f309;
	fma.rn.f32 	%f311, %f305, 0f3FB8AA3B, %f310;
	fma.rn.f32 	%f312, %f305, 0f32A57060, %f311;
	mov.b32 	%r83, %f308;
	shl.b32 	%r84, %r83, 23;
	mov.b32 	%f313, %r84;
	ex2.approx.ftz.f32 	%f314, %f312;
	mul.f32 	%f315, %f314, %f313;
	div.rn.f32 	%f316, %f315, %f494;
	st.global.f32 	[%rd63+-8], %f316;
	ld.global.f32 	%f317, [%rd64+-4];
	sub.f32 	%f318, %f317, %f486;
	fma.rn.f32 	%f319, %f318, 0f3BBB989D, 0f3F000000;
	cvt.sat.f32.f32 	%f320, %f319;
	fma.rm.f32 	%f321, %f320, %f281, %f280;
	add.f32 	%f322, %f321, 0fCB40007F;
	neg.f32 	%f323, %f322;
	fma.rn.f32 	%f324, %f318, 0f3FB8AA3B, %f323;
	fma.rn.f32 	%f325, %f318, 0f32A57060, %f324;
	mov.b32 	%r85, %f321;
	shl.b32 	%r86, %r85, 23;
	mov.b32 	%f326, %r86;
	ex2.approx.ftz.f32 	%f327, %f325;
	mul.f32 	%f328, %f327, %f326;
	div.rn.f32 	%f329, %f328, %f494;
	st.global.f32 	[%rd63+-4], %f329;
	ld.global.f32 	%f330, [%rd64];
	sub.f32 	%f331, %f330, %f486;
	fma.rn.f32 	%f332, %f331, 0f3BBB989D, 0f3F000000;
	cvt.sat.f32.f32 	%f333, %f332;
	fma.rm.f32 	%f334, %f333, %f281, %f280;
	add.f32 	%f335, %f334, 0fCB40007F;
	neg.f32 	%f336, %f335;
	fma.rn.f32 	%f337, %f331, 0f3FB8AA3B, %f336;
	fma.rn.f32 	%f338, %f331, 0f32A57060, %f337;
	mov.b32 	%r87, %f334;
	shl.b32 	%r88, %r87, 23;
	mov.b32 	%f339, %r88;
	ex2.approx.ftz.f32 	%f340, %f338;
	mul.f32 	%f341, %f340, %f339;
	div.rn.f32 	%f342, %f341, %f494;
	st.global.f32 	[%rd63], %f342;
	ld.global.f32 	%f343, [%rd64+4];
	sub.f32 	%f344, %f343, %f486;
	fma.rn.f32 	%f345, %f344, 0f3BBB989D, 0f3F000000;
	cvt.sat.f32.f32 	%f346, %f345;
	fma.rm.f32 	%f347, %f346, %f281, %f280;
	add.f32 	%f348, %f347, 0fCB40007F;
	neg.f32 	%f349, %f348;
	fma.rn.f32 	%f350, %f344, 0f3FB8AA3B, %f349;
	fma.rn.f32 	%f351, %f344, 0f32A57060, %f350;
	mov.b32 	%r89, %f347;
	shl.b32 	%r90, %r89, 23;
	mov.b32 	%f352, %r90;
	ex2.approx.ftz.f32 	%f353, %f351;
	mul.f32 	%f354, %f353, %f352;
	div.rn.f32 	%f355, %f354, %f494;
	st.global.f32 	[%rd63+4], %f355;
	ld.global.f32 	%f356, [%rd64+8];
	sub.f32 	%f357, %f356, %f486;
	fma.rn.f32 	%f358, %f357, 0f3BBB989D, 0f3F000000;
	cvt.sat.f32.f32 	%f359, %f358;
	fma.rm.f32 	%f360, %f359, %f281, %f280;
	add.f32 	%f361, %f360, 0fCB40007F;
	neg.f32 	%f362, %f361;
	fma.rn.f32 	%f363, %f357, 0f3FB8AA3B, %f362;
	fma.rn.f32 	%f364, %f357, 0f32A57060, %f363;
	mov.b32 	%r91, %f360;
	shl.b32 	%r92, %r91, 23;
	mov.b32 	%f365, %r92;
	ex2.approx.ftz.f32 	%f366, %f364;
	mul.f32 	%f367, %f366, %f365;
	div.rn.f32 	%f368, %f367, %f494;
	st.global.f32 	[%rd63+8], %f368;
	ld.global.f32 	%f369, [%rd64+12];
	sub.f32 	%f370, %f369, %f486;
	fma.rn.f32 	%f371, %f370, 0f3BBB989D, 0f3F000000;
	cvt.sat.f32.f32 	%f372, %f371;
	fma.rm.f32 	%f373, %f372, %f281, %f280;
	add.f32 	%f374, %f373, 0fCB40007F;
	neg.f32 	%f375, %f374;
	fma.rn.f32 	%f376, %f370, 0f3FB8AA3B, %f375;
	fma.rn.f32 	%f377, %f370, 0f32A57060, %f376;
	mov.b32 	%r93, %f373;
	shl.b32 	%r94, %r93, 23;
	mov.b32 	%f378, %r94;
	ex2.approx.ftz.f32 	%f379, %f377;
	mul.f32 	%f380, %f379, %f378;
	div.rn.f32 	%f381, %f380, %f494;
	st.global.f32 	[%rd63+12], %f381;
	add.s32 	%r119, %r119, 8;
	add.s64 	%rd64, %rd64, 32;
	add.s64 	%rd63, %rd63, 32;
	setp.ne.s32 	%p22, %r119, 0;
	@%p22 bra 	$L__BB0_29;
$L__BB0_30:
	setp.eq.s32 	%p23, %r26, 0;
	@%p23 bra 	$L__BB0_38;
	and.b32  	%r34, %r39, 3;
	setp.lt.u32 	%p24, %r26, 4;
	@%p24 bra 	$L__BB0_33;
	cvt.u64.u32 	%rd42, %r120;
	mul.wide.u32 	%rd43, %r120, 4;
	add.s64 	%rd44, %rd4, %rd43;
	ld.global.f32 	%f382, [%rd44];
	sub.f32 	%f383, %f382, %f486;
	fma.rn.f32 	%f384, %f383, 0f3BBB989D, 0f3F000000;
	cvt.sat.f32.f32 	%f385, %f384;
	mov.f32 	%f386, 0f4B400001;
	mov.f32 	%f387, 0f437C0000;
	fma.rm.f32 	%f388, %f385, %f387, %f386;
	add.f32 	%f389, %f388, 0fCB40007F;
	neg.f32 	%f390, %f389;
	fma.rn.f32 	%f391, %f383, 0f3FB8AA3B, %f390;
	fma.rn.f32 	%f392, %f383, 0f32A57060, %f391;
	mov.b32 	%r95, %f388;
	shl.b32 	%r96, %r95, 23;
	mov.b32 	%f393, %r96;
	ex2.approx.ftz.f32 	%f394, %f392;
	mul.f32 	%f395, %f394, %f393;
	div.rn.f32 	%f396, %f395, %f494;
	add.s64 	%rd45, %rd42, %rd3;
	shl.b64 	%rd46, %rd45, 2;
	add.s64 	%rd47, %rd1, %rd46;
	st.global.f32 	[%rd47], %f396;
	ld.global.f32 	%f397, [%rd44+4];
	sub.f32 	%f398, %f397, %f486;
	fma.rn.f32 	%f399, %f398, 0f3BBB989D, 0f3F000000;
	cvt.sat.f32.f32 	%f400, %f399;
	fma.rm.f32 	%f401, %f400, %f387, %f386;
	add.f32 	%f402, %f401, 0fCB40007F;
	neg.f32 	%f403, %f402;
	fma.rn.f32 	%f404, %f398, 0f3FB8AA3B, %f403;
	fma.rn.f32 	%f405, %f398, 0f32A57060, %f404;
	mov.b32 	%r97, %f401;
	shl.b32 	%r98, %r97, 23;
	mov.b32 	%f406, %r98;
	ex2.approx.ftz.f32 	%f407, %f405;
	mul.f32 	%f408, %f407, %f406;
	div.rn.f32 	%f409, %f408, %f494;
	st.global.f32 	[%rd47+4], %f409;
	ld.global.f32 	%f410, [%rd44+8];
	sub.f32 	%f411, %f410, %f486;
	fma.rn.f32 	%f412, %f411, 0f3BBB989D, 0f3F000000;
	cvt.sat.f32.f32 	%f413, %f412;
	fma.rm.f32 	%f414, %f413, %f387, %f386;
	add.f32 	%f415, %f414, 0fCB40007F;
	neg.f32 	%f416, %f415;
	fma.rn.f32 	%f417, %f411, 0f3FB8AA3B, %f416;
	fma.rn.f32 	%f418, %f411, 0f32A57060, %f417;
	mov.b32 	%r99, %f414;
	shl.b32 	%r100, %r99, 23;
	mov.b32 	%f419, %r100;
	ex2.approx.ftz.f32 	%f420, %f418;
	mul.f32 	%f421, %f420, %f419;
	div.rn.f32 	%f422, %f421, %f494;
	st.global.f32 	[%rd47+8], %f422;
	ld.global.f32 	%f423, [%rd44+12];
	sub.f32 	%f424, %f423, %f486;
	fma.rn.f32 	%f425, %f424, 0f3BBB989D, 0f3F000000;
	cvt.sat.f32.f32 	%f426, %f425;
	fma.rm.f32 	%f427, %f426, %f387, %f386;
	add.f32 	%f428, %f427, 0fCB40007F;
	neg.f32 	%f429, %f428;
	fma.rn.f32 	%f430, %f424, 0f3FB8AA3B, %f429;
	fma.rn.f32 	%f431, %f424, 0f32A57060, %f430;
	mov.b32 	%r101, %f427;
	shl.b32 	%r102, %r101, 23;
	mov.b32 	%f432, %r102;
	ex2.approx.ftz.f32 	%f433, %f431;
	mul.f32 	%f434, %f433, %f432;
	div.rn.f32 	%f435, %f434, %f494;
	st.global.f32 	[%rd47+12], %f435;
	add.s32 	%r120, %r120, 4;
$L__BB0_33:
	setp.eq.s32 	%p25, %r34, 0;
	@%p25 bra 	$L__BB0_38;
	setp.eq.s32 	%p26, %r34, 1;
	@%p26 bra 	$L__BB0_36;
	cvt.u64.u32 	%rd48, %r120;
	mul.wide.u32 	%rd49, %r120, 4;
	add.s64 	%rd50, %rd4, %rd49;
	ld.global.f32 	%f436, [%rd50];
	sub.f32 	%f437, %f436, %f486;
	fma.rn.f32 	%f438, %f437, 0f3BBB989D, 0f3F000000;
	cvt.sat.f32.f32 	%f439, %f438;
	mov.f32 	%f440, 0f4B400001;
	mov.f32 	%f441, 0f437C0000;
	fma.rm.f32 	%f442, %f439, %f441, %f440;
	add.f32 	%f443, %f442, 0fCB40007F;
	neg.f32 	%f444, %f443;
	fma.rn.f32 	%f445, %f437, 0f3FB8AA3B, %f444;
	fma.rn.f32 	%f446, %f437, 0f32A57060, %f445;
	mov.b32 	%r103, %f442;
	shl.b32 	%r104, %r103, 23;
	mov.b32 	%f447, %r104;
	ex2.approx.ftz.f32 	%f448, %f446;
	mul.f32 	%f449, %f448, %f447;
	div.rn.f32 	%f450, %f449, %f494;
	add.s64 	%rd51, %rd48, %rd3;
	shl.b64 	%rd52, %rd51, 2;
	add.s64 	%rd53, %rd1, %rd52;
	st.global.f32 	[%rd53], %f450;
	ld.global.f32 	%f451, [%rd50+4];
	sub.f32 	%f452, %f451, %f486;
	fma.rn.f32 	%f453, %f452, 0f3BBB989D, 0f3F000000;
	cvt.sat.f32.f32 	%f454, %f453;
	fma.rm.f32 	%f455, %f454, %f441, %f440;
	add.f32 	%f456, %f455, 0fCB40007F;
	neg.f32 	%f457, %f456;
	fma.rn.f32 	%f458, %f452, 0f3FB8AA3B, %f457;
	fma.rn.f32 	%f459, %f452, 0f32A57060, %f458;
	mov.b32 	%r105, %f455;
	shl.b32 	%r106, %r105, 23;
	mov.b32 	%f460, %r106;
	ex2.approx.ftz.f32 	%f461, %f459;
	mul.f32 	%f462, %f461, %f460;
	div.rn.f32 	%f463, %f462, %f494;
	st.global.f32 	[%rd53+4], %f463;
	add.s32 	%r120, %r120, 2;
$L__BB0_36:
	and.b32  	%r107, %r39, 1;
	setp.eq.b32 	%p27, %r107, 1;
	not.pred 	%p28, %p27;
	@%p28 bra 	$L__BB0_38;
	cvt.u64.u32 	%rd54, %r120;
	mul.wide.u32 	%rd55, %r120, 4;
	add.s64 	%rd56, %rd4, %rd55;
	ld.global.f32 	%f464, [%rd56];
	sub.f32 	%f465, %f464, %f486;
	fma.rn.f32 	%f466, %f465, 0f3BBB989D, 0f3F000000;
	cvt.sat.f32.f32 	%f467, %f466;
	mov.f32 	%f468, 0f4B400001;
	mov.f32 	%f469, 0f437C0000;
	fma.rm.f32 	%f470, %f467, %f469, %f468;
	add.f32 	%f471, %f470, 0fCB40007F;
	neg.f32 	%f472, %f471;
	fma.rn.f32 	%f473, %f465, 0f3FB8AA3B, %f472;
	fma.rn.f32 	%f474, %f465, 0f32A57060, %f473;
	mov.b32 	%r108, %f470;
	shl.b32 	%r109, %r108, 23;
	mov.b32 	%f475, %r109;
	ex2.approx.ftz.f32 	%f476, %f474;
	mul.f32 	%f477, %f476, %f475;
	div.rn.f32 	%f478, %f477, %f494;
	add.s64 	%rd57, %rd54, %rd3;
	shl.b64 	%rd58, %rd57, 2;
	add.s64 	%rd59, %rd1, %rd58;
	st.global.f32 	[%rd59], %f478;
$L__BB0_38:
	ret;

}
	// .globl	_Z17softmax_coalescedPKfPfii
.visible .entry _Z17softmax_coalescedPKfPfii(
	.param .u64 .ptr .align 1 _Z17softmax_coalescedPKfPfii_param_0,
	.param .u64 .ptr .align 1 _Z17softmax_coalescedPKfPfii_param_1,
	.param .u32 _Z17softmax_coalescedPKfPfii_param_2,
	.param .u32 _Z17softmax_coalescedPKfPfii_param_3
)
{
	.reg .pred 	%p<26>;
	.reg .b32 	%r<118>;
	.reg .b32 	%f<180>;
	.reg .b64 	%rd<74>;

	ld.param.u64 	%rd19, [_Z17softmax_coalescedPKfPfii_param_0];
	ld.param.u64 	%rd20, [_Z17softmax_coalescedPKfPfii_param_1];
	ld.param.u32 	%r38, [_Z17softmax_coalescedPKfPfii_param_2];
	ld.param.u32 	%r37, [_Z17softmax_coalescedPKfPfii_param_3];
	cvta.to.global.u64 	%rd1, %rd20;
	mov.u32 	%r1, %ctaid.x;
	setp.ge.s32 	%p1, %r1, %r38;
	@%p1 bra 	$L__BB1_29;
	cvta.to.global.u64 	%rd2, %rd19;
	mul.lo.s32 	%r39, %r37, %r1;
	cvt.s64.s32 	%rd3, %r39;
	mul.wide.s32 	%rd21, %r39, 4;
	add.s64 	%rd4, %rd2, %rd21;
	mov.u32 	%r2, %ntid.x;
	mov.u32 	%r117, %tid.x;
	setp.ge.s32 	%p2, %r117, %r37;
	mov.f32 	%f174, 0fFF7FFFFF;
	@%p2 bra 	$L__BB1_7;
	add.s32 	%r40, %r117, %r2;
	max.u32 	%r41, %r37, %r40;
	setp.lt.u32 	%p3, %r40, %r37;
	selp.u32 	%r42, 1, 0, %p3;
	add.s32 	%r43, %r40, %r42;
	sub.s32 	%r44, %r41, %r43;
	div.u32 	%r45, %r44, %r2;
	add.s32 	%r4, %r45, %r42;
	and.b32  	%r46, %r4, 3;
	setp.eq.s32 	%p4, %r46, 3;
	mov.f32 	%f174, 0fFF7FFFFF;
	mov.u32 	%r107, %r117;
	@%p4 bra 	$L__BB1_5;
	shl.b64 	%rd22, %rd3, 2;
	mul.wide.u32 	%rd23, %r117, 4;
	add.s64 	%rd24, %rd22, %rd23;
	add.s64 	%rd71, %rd2, %rd24;
	mul.wide.u32 	%rd6, %r2, 4;
	add.s32 	%r47, %r4, 1;
	and.b32  	%r48, %r47, 3;
	neg.s32 	%r105, %r48;
	mov.f32 	%f174, 0fFF7FFFFF;
	mov.u32 	%r107, %r117;
$L__BB1_4:
	.pragma "nounroll";
	ld.global.f32 	%f21, [%rd71];
	max.f32 	%f174, %f174, %f21;
	add.s32 	%r107, %r107, %r2;
	add.s64 	%rd71, %rd71, %rd6;
	add.s32 	%r105, %r105, 1;
	setp.ne.s32 	%p5, %r105, 0;
	@%p5 bra 	$L__BB1_4;
$L__BB1_5:
	setp.lt.u32 	%p6, %r4, 3;
	@%p6 bra 	$L__BB1_7;
$L__BB1_6:
	mul.wide.u32 	%rd25, %r107, 4;
	add.s64 	%rd26, %rd4, %rd25;
	ld.global.f32 	%f22, [%rd26];
	max.f32 	%f23, %f174, %f22;
	add.s32 	%r49, %r107, %r2;
	mul.wide.u32 	%rd27, %r49, 4;
	add.s64 	%rd28, %rd4, %rd27;
	ld.global.f32 	%f24, [%rd28];
	max.f32 	%f25, %f23, %f24;
	add.s32 	%r50, %r49, %r2;
	mul.wide.u32 	%rd29, %r50, 4;
	add.s64 	%rd30, %rd4, %rd29;
	ld.global.f32 	%f26, [%rd30];
	max.f32 	%f27, %f25, %f26;
	add.s32 	%r51, %r50, %r2;
	mul.wide.u32 	%rd31, %r51, 4;
	add.s64 	%rd32, %rd4, %rd31;
	ld.global.f32 	%f28, [%rd32];
	max.f32 	%f174, %f27, %f28;
	add.s32 	%r107, %r51, %r2;
	setp.lt.s32 	%p7, %r107, %r37;
	@%p7 bra 	$L__BB1_6;
$L__BB1_7:
	shl.b32 	%r52, %r117, 2;
	mov.u32 	%r53, shared;
	add.s32 	%r13, %r53, %r52;
	st.shared.f32 	[%r13], %f174;
	bar.sync 	0;
	setp.lt.u32 	%p8, %r2, 2;
	@%p8 bra 	$L__BB1_12;
	mov.u32 	%r109, %r2;
$L__BB1_9:
	shr.u32 	%r15, %r109, 1;
	setp.ge.u32 	%p9, %r117, %r15;
	@%p9 bra 	$L__BB1_11;
	ld.shared.f32 	%f29, [%r13];
	shl.b32 	%r54, %r15, 2;
	add.s32 	%r55, %r13, %r54;
	ld.shared.f32 	%f30, [%r55];
	max.f32 	%f31, %f29, %f30;
	st.shared.f32 	[%r13], %f31;
$L__BB1_11:
	bar.sync 	0;
	setp.gt.u32 	%p10, %r109, 3;
	mov.u32 	%r109, %r15;
	@%p10 bra 	$L__BB1_9;
$L__BB1_12:
	setp.ge.s32 	%p11, %r117, %r37;
	ld.shared.f32 	%f8, [shared];
	bar.sync 	0;
	mov.f32 	%f179, 0f00000000;
	@%p11 bra 	$L__BB1_18;
	add.s32 	%r56, %r117, %r2;
	max.s32 	%r57, %r37, %r56;
	setp.lt.s32 	%p12, %r56, %r37;
	selp.u32 	%r58, 1, 0, %p12;
	add.s32 	%r59, %r56, %r58;
	sub.s32 	%r60, %r57, %r59;
	div.u32 	%r61, %r60, %r2;
	add.s32 	%r16, %r61, %r58;
	and.b32  	%r62, %r16, 3;
	setp.eq.s32 	%p13, %r62, 3;
	mov.f32 	%f179, 0f00000000;
	mov.u32 	%r112, %r117;
	@%p13 bra 	$L__BB1_16;
	shl.b64 	%rd33, %rd3, 2;
	mul.wide.u32 	%rd34, %r117, 4;
	add.s64 	%rd35, %rd33, %rd34;
	add.s64 	%rd72, %rd2, %rd35;
	mul.wide.u32 	%rd10, %r2, 4;
	add.s32 	%r63, %r16, 1;
	and.b32  	%r64, %r63, 3;
	neg.s32 	%r110, %r64;
	mov.f32 	%f179, 0f00000000;
	mov.u32 	%r112, %r117;
$L__BB1_15:
	.pragma "nounroll";
	ld.global.f32 	%f36, [%rd72];
	sub.f32 	%f37, %f36, %f8;
	fma.rn.f32 	%f38, %f37, 0f3BBB989D, 0f3F000000;
	cvt.sat.f32.f32 	%f39, %f38;
	mov.f32 	%f40, 0f4B400001;
	mov.f32 	%f41, 0f437C0000;
	fma.rm.f32 	%f42, %f39, %f41, %f40;
	add.f32 	%f43, %f42, 0fCB40007F;
	neg.f32 	%f44, %f43;
	fma.rn.f32 	%f45, %f37, 0f3FB8AA3B, %f44;
	fma.rn.f32 	%f46, %f37, 0f32A57060, %f45;
	mov.b32 	%r65, %f42;
	shl.b32 	%r66, %r65, 23;
	mov.b32 	%f47, %r66;
	ex2.approx.ftz.f32 	%f48, %f46;
	fma.rn.f32 	%f179, %f48, %f47, %f179;
	add.s32 	%r112, %r112, %r2;
	add.s64 	%rd72, %rd72, %rd10;
	add.s32 	%r110, %r110, 1;
	setp.ne.s32 	%p14, %r110, 0;
	@%p14 bra 	$L__BB1_15;
$L__BB1_16:
	setp.lt.u32 	%p15, %r16, 3;
	@%p15 bra 	$L__BB1_18;
$L__BB1_17:
	mul.wide.u32 	%rd36, %r112, 4;
	add.s64 	%rd37, %rd4, %rd36;
	ld.global.f32 	%f49, [%rd37];
	sub.f32 	%f50, %f49, %f8;
	fma.rn.f32 	%f51, %f50, 0f3BBB989D, 0f3F000000;
	cvt.sat.f32.f32 	%f52, %f51;
	mov.f32 	%f53, 0f4B400001;
	mov.f32 	%f54, 0f437C0000;
	fma.rm.f32 	%f55, %f52, %f54, %f53;
	add.f32 	%f56, %f55, 0fCB40007F;
	neg.f32 	%f57, %f56;
	fma.rn.f32 	%f58, %f50, 0f3FB8AA3B, %f57;
	fma.rn.f32 	%f59, %f50, 0f32A57060, %f58;
	mov.b32 	%r67, %f55;
	shl.b32 	%r68, %r67, 23;
	mov.b32 	%f60, %r68;
	ex2.approx.ftz.f32 	%f61, %f59;
	fma.rn.f32 	%f62, %f61, %f60, %f179;
	add.s32 	%r69, %r112, %r2;
	mul.wide.u32 	%rd38, %r69, 4;
	add.s64 	%rd39, %rd4, %rd38;
	ld.global.f32 	%f63, [%rd39];
	sub.f32 	%f64, %f63, %f8;
	fma.rn.f32 	%f65, %f64, 0f3BBB989D, 0f3F000000;
	cvt.sat.f32.f32 	%f66, %f65;
	fma.rm.f32 	%f67, %f66, %f54, %f53;
	add.f32 	%f68, %f67, 0fCB40007F;
	neg.f32 	%f69, %f68;
	fma.rn.f32 	%f70, %f64, 0f3FB8AA3B, %f69;
	fma.rn.f32 	%f71, %f64, 0f32A57060, %f70;
	mov.b32 	%r70, %f67;
	shl.b32 	%r71, %r70, 23;
	mov.b32 	%f72, %r71;
	ex2.approx.ftz.f32 	%f73, %f71;
	fma.rn.f32 	%f74, %f73, %f72, %f62;
	add.s32 	%r72, %r69, %r2;
	mul.wide.u32 	%rd40, %r72, 4;
	add.s64 	%rd41, %rd4, %rd40;
	ld.global.f32 	%f75, [%rd41];
	sub.f32 	%f76, %f75, %f8;
	fma.rn.f32 	%f77, %f76, 0f3BBB989D, 0f3F000000;
	cvt.sat.f32.f32 	%f78, %f77;
	fma.rm.f32 	%f79, %f78, %f54, %f53;
	add.f32 	%f80, %f79, 0fCB40007F;
	neg.f32 	%f81, %f80;
	fma.rn.f32 	%f82, %f76, 0f3FB8AA3B, %f81;
	fma.rn.f32 	%f83, %f76, 0f32A57060, %f82;
	mov.b32 	%r73, %f79;
	shl.b32 	%r74, %r73, 23;
	mov.b32 	%f84, %r74;
	ex2.approx.ftz.f32 	%f85, %f83;
	fma.rn.f32 	%f86, %f85, %f84, %f74;
	add.s32 	%r75, %r72, %r2;
	mul.wide.u32 	%rd42, %r75, 4;
	add.s64 	%rd43, %rd4, %rd42;
	ld.global.f32 	%f87, [%rd43];
	sub.f32 	%f88, %f87, %f8;
	fma.rn.f32 	%f89, %f88, 0f3BBB989D, 0f3F000000;
	cvt.sat.f32.f32 	%f90, %f89;
	fma.rm.f32 	%f91, %f90, %f54, %f53;
	add.f32 	%f92, %f91, 0fCB40007F;
	neg.f32 	%f93, %f92;
	fma.rn.f32 	%f94, %f88, 0f3FB8AA3B, %f93;
	fma.rn.f32 	%f95, %f88, 0f32A57060, %f94;
	mov.b32 	%r76, %f91;
	shl.b32 	%r77, %r76, 23;
	mov.b32 	%f96, %r77;
	ex2.approx.ftz.f32 	%f97, %f95;
	fma.rn.f32 	%f179, %f97, %f96, %f86;
	add.s32 	%r112, %r75, %r2;
	setp.lt.s32 	%p16, %r112, %r37;
	@%p16 bra 	$L__BB1_17;
$L__BB1_18:
	shl.b32 	%r78, %r2, 2;
	add.s32 	%r25, %r53, %r78;
	setp.lt.u32 	%p17, %r2, 2;
	add.s32 	%r26, %r25, %r52;
	st.shared.f32 	[%r26], %f179;
	bar.sync 	0;
	@%p17 bra 	$L__BB1_23;
	mov.u32 	%r114, %r2;
$L__BB1_20:
	shr.u32 	%r28, %r114, 1;
	setp.ge.u32 	%p18, %r117, %r28;
	@%p18 bra 	$L__BB1_22;
	shl.b32 	%r81, %r28, 2;
	add.s32 	%r82, %r26, %r81;
	ld.shared.f32 	%f98, [%r82];
	ld.shared.f32 	%f99, [%r26];
	add.f32 	%f100, %f98, %f99;
	st.shared.f32 	[%r26], %f100;
$L__BB1_22:
	bar.sync 	0;
	setp.gt.u32 	%p19, %r114, 3;
	mov.u32 	%r114, %r28;
	@%p19 bra 	$L__BB1_20;
$L__BB1_23:
	setp.ge.s32 	%p20, %r117, %r37;
	ld.shared.f32 	%f16, [%r25];
	bar.sync 	0;
	@%p20 bra 	$L__BB1_29;
	add.s32 	%r83, %r117, %r2;
	max.s32 	%r84, %r37, %r83;
	setp.lt.s32 	%p21, %r83, %r37;
	selp.u32 	%r85, 1, 0, %p21;
	add.s32 	%r86, %r83, %r85;
	sub.s32 	%r87, %r84, %r86;
	div.u32 	%r88, %r87, %r2;
	add.s32 	%r29, %r88, %r85;
	and.b32  	%r89, %r29, 3;
	setp.eq.s32 	%p22, %r89, 3;
	@%p22 bra 	$L__BB1_27;
	add.s32 	%r90, %r29, 1;
	and.b32  	%r91, %r90, 3;
	mul.wide.u32 	%rd44, %r117, 4;
	add.s64 	%rd13, %rd1, %rd44;
	shl.b64 	%rd73, %rd3, 2;
	mul.wide.u32 	%rd15, %r2, 4;
	add.s64 	%rd16, %rd2, %rd44;
	neg.s32 	%r115, %r91;
	mad.lo.s32 	%r117, %r2, %r91, %r117;
$L__BB1_26:
	.pragma "nounroll";
	add.s64 	%rd45, %rd16, %rd73;
	ld.global.f32 	%f101, [%rd45];
	sub.f32 	%f102, %f101, %f8;
	fma.rn.f32 	%f103, %f102, 0f3BBB989D, 0f3F000000;
	cvt.sat.f32.f32 	%f104, %f103;
	mov.f32 	%f105, 0f4B400001;
	mov.f32 	%f106, 0f437C0000;
	fma.rm.f32 	%f107, %f104, %f106, %f105;
	add.f32 	%f108, %f107, 0fCB40007F;
	neg.f32 	%f109, %f108;
	fma.rn.f32 	%f110, %f102, 0f3FB8AA3B, %f109;
	fma.rn.f32 	%f111, %f102, 0f32A57060, %f110;
	mov.b32 	%r92, %f107;
	shl.b32 	%r93, %r92, 23;
	mov.b32 	%f112, %r93;
	ex2.approx.ftz.f32 	%f113, %f111;
	mul.f32 	%f114, %f113, %f112;
	div.rn.f32 	%f115, %f114, %f16;
	add.s64 	%rd46, %rd13, %rd73;
	st.global.f32 	[%rd46], %f115;
	add.s64 	%rd73, %rd73, %rd15;
	add.s32 	%r115, %r115, 1;
	setp.ne.s32 	%p23, %r115, 0;
	@%p23 bra 	$L__BB1_26;
$L__BB1_27:
	setp.lt.u32 	%p24, %r29, 3;
	@%p24 bra 	$L__BB1_29;
$L__BB1_28:
	cvt.u64.u32 	%rd47, %r117;
	mul.wide.u32 	%rd48, %r117, 4;
	add.s64 	%rd49, %rd4, %rd48;
	ld.global.f32 	%f116, [%rd49];
	sub.f32 	%f117, %f116, %f8;
	fma.rn.f32 	%f118, %f117, 0f3BBB989D, 0f3F000000;
	cvt.sat.f32.f32 	%f119, %f118;
	mov.f32 	%f120, 0f4B400001;
	mov.f32 	%f121, 0f437C0000;
	fma.rm.f32 	%f122, %f119, %f121, %f120;
	add.f32 	%f123, %f122, 0fCB40007F;
	neg.f32 	%f124, %f123;
	fma.rn.f32 	%f125, %f117, 0f3FB8AA3B, %f124;
	fma.rn.f32 	%f126, %f117, 0f32A57060, %f125;
	mov.b32 	%r94, %f122;
	shl.b32 	%r95, %r94, 23;
	mov.b32 	%f127, %r95;
	ex2.approx.ftz.f32 	%f128, %f126;
	mul.f32 	%f129, %f128, %f127;
	div.rn.f32 	%f130, %f129, %f16;
	add.s64 	%rd50, %rd47, %rd3;
	shl.b64 	%rd51, %rd50, 2;
	add.s64 	%rd52, %rd1, %rd51;
	st.global.f32 	[%rd52], %f130;
	add.s32 	%r96, %r117, %r2;
	cvt.u64.u32 	%rd53, %r96;
	mul.wide.u32 	%rd54, %r96, 4;
	add.s64 	%rd55, %rd4, %rd54;
	ld.global.f32 	%f131, [%rd55];
	sub.f32 	%f132, %f131, %f8;
	fma.rn.f32 	%f133, %f132, 0f3BBB989D, 0f3F000000;
	cvt.sat.f32.f32 	%f134, %f133;
	fma.rm.f32 	%f135, %f134, %f121, %f120;
	add.f32 	%f136, %f135, 0fCB40007F;
	neg.f32 	%f137, %f136;
	fma.rn.f32 	%f138, %f132, 0f3FB8AA3B, %f137;
	fma.rn.f32 	%f139, %f132, 0f32A57060, %f138;
	mov.b32 	%r97, %f135;
	shl.b32 	%r98, %r97, 23;
	mov.b32 	%f140, %r98;
	ex2.approx.ftz.f32 	%f141, %f139;
	mul.f32 	%f142, %f141, %f140;
	div.rn.f32 	%f143, %f142, %f16;
	add.s64 	%rd56, %rd53, %rd3;
	shl.b64 	%rd57, %rd56, 2;
	add.s64 	%rd58, %rd1, %rd57;
	st.global.f32 	[%rd58], %f143;
	add.s32 	%r99, %r96, %r2;
	cvt.u64.u32 	%rd59, %r99;
	mul.wide.u32 	%rd60, %r99, 4;
	add.s64 	%rd61, %rd4, %rd60;
	ld.global.f32 	%f144, [%rd61];
	sub.f32 	%f145, %f144, %f8;
	fma.rn.f32 	%f146, %f145, 0f3BBB989D, 0f3F000000;
	cvt.sat.f32.f32 	%f147, %f146;
	fma.rm.f32 	%f148, %f147, %f121, %f120;
	add.f32 	%f149, %f148, 0fCB40007F;
	neg.f32 	%f150, %f149;
	fma.rn.f32 	%f151, %f145, 0f3FB8AA3B, %f150;
	fma.rn.f32 	%f152, %f145, 0f32A57060, %f151;
	mov.b32 	%r100, %f148;
	shl.b32 	%r101, %r100, 23;
	mov.b32 	%f153, %r101;
	ex2.approx.ftz.f32 	%f154, %f152;
	mul.f32 	%f155, %f154, %f153;
	div.rn.f32 	%f156, %f155, %f16;
	add.s64 	%rd62, %rd59, %rd3;
	shl.b64 	%rd63, %rd62, 2;
	add.s64 	%rd64, %rd1, %rd63;
	st.global.f32 	[%rd64], %f156;
	add.s32 	%r102, %r99, %r2;
	cvt.u64.u32 	%rd65, %r102;
	mul.wide.u32 	%rd66, %r102, 4;
	add.s64 	%rd67, %rd4, %rd66;
	ld.global.f32 	%f157, [%rd67];
	sub.f32 	%f158, %f157, %f8;
	fma.rn.f32 	%f159, %f158, 0f3BBB989D, 0f3F000000;
	cvt.sat.f32.f32 	%f160, %f159;
	fma.rm.f32 	%f161, %f160, %f121, %f120;
	add.f32 	%f162, %f161, 0fCB40007F;
	neg.f32 	%f163, %f162;
	fma.rn.f32 	%f164, %f158, 0f3FB8AA3B, %f163;
	fma.rn.f32 	%f165, %f158, 0f32A57060, %f164;
	mov.b32 	%r103, %f161;
	shl.b32 	%r104, %r103, 23;
	mov.b32 	%f166, %r104;
	ex2.approx.ftz.f32 	%f167, %f165;
	mul.f32 	%f168, %f167, %f166;
	div.rn.f32 	%f169, %f168, %f16;
	add.s64 	%rd68, %rd65, %rd3;
	shl.b64 	%rd69, %rd68, 2;
	add.s64 	%rd70, %rd1, %rd69;
	st.global.f32 	[%rd70], %f169;
	add.s32 	%r117, %r102, %r2;
	setp.lt.s32 	%p25, %r117, %r37;
	@%p25 bra 	$L__BB1_28;
$L__BB1_29:
	ret;

}
	// .globl	_Z17softmax_optimizedPKfPfii
.visible .entry _Z17softmax_optimizedPKfPfii(
	.param .u64 .ptr .align 1 _Z17softmax_optimizedPKfPfii_param_0,
	.param .u64 .ptr .align 1 _Z17softmax_optimizedPKfPfii_param_1,
	.param .u32 _Z17softmax_optimizedPKfPfii_param_2,
	.param .u32 _Z17softmax_optimizedPKfPfii_param_3
)
{
	.reg .pred 	%p<34>;
	.reg .b32 	%r<70>;
	.reg .b32 	%f<94>;
	.reg .b64 	%rd<18>;

	ld.param.u64 	%rd4, [_Z17softmax_optimizedPKfPfii_param_0];
	ld.param.u64 	%rd5, [_Z17softmax_optimizedPKfPfii_param_1];
	ld.param.u32 	%r15, [_Z17softmax_optimizedPKfPfii_param_2];
	ld.param.u32 	%r14, [_Z17softmax_optimizedPKfPfii_param_3];
	mov.u32 	%r1, %ctaid.x;
	setp.ge.s32 	%p1, %r1, %r15;
	@%p1 bra 	$L__BB2_22;
	cvta.to.global.u64 	%rd6, %rd4;
	mul.lo.s32 	%r16, %r14, %r1;
	cvt.s64.s32 	%rd1, %r16;
	mul.wide.s32 	%rd7, %r16, 4;
	add.s64 	%rd2, %rd6, %rd7;
	mov.u32 	%r69, %tid.x;
	and.b32  	%r3, %r69, 31;
	mov.u32 	%r4, %ntid.x;
	add.s32 	%r17, %r4, 31;
	shr.u32 	%r5, %r17, 5;
	setp.ge.s32 	%p2, %r69, %r14;
	mov.f32 	%f89, 0fFF7FFFFF;
	@%p2 bra 	$L__BB2_4;
	mov.f32 	%f89, 0fFF7FFFFF;
	mov.u32 	%r67, %r69;
$L__BB2_3:
	mul.wide.s32 	%rd8, %r67, 4;
	add.s64 	%rd9, %rd2, %rd8;
	ld.global.f32 	%f19, [%rd9];
	max.f32 	%f89, %f89, %f19;
	add.s32 	%r67, %r67, %r4;
	setp.lt.s32 	%p3, %r67, %r14;
	@%p3 bra 	$L__BB2_3;
$L__BB2_4:
	mov.b32 	%r18, %f89;
	shfl.sync.down.b32	%r19|%p4, %r18, 16, 31, -1;
	mov.b32 	%f20, %r19;
	max.f32 	%f21, %f89, %f20;
	mov.b32 	%r20, %f21;
	shfl.sync.down.b32	%r21|%p5, %r20, 8, 31, -1;
	mov.b32 	%f22, %r21;
	max.f32 	%f23, %f21, %f22;
	mov.b32 	%r22, %f23;
	shfl.sync.down.b32	%r23|%p6, %r22, 4, 31, -1;
	mov.b32 	%f24, %r23;
	max.f32 	%f25, %f23, %f24;
	mov.b32 	%r24, %f25;
	shfl.sync.down.b32	%r25|%p7, %r24, 2, 31, -1;
	mov.b32 	%f26, %r25;
	max.f32 	%f27, %f25, %f26;
	mov.b32 	%r26, %f27;
	shfl.sync.down.b32	%r27|%p8, %r26, 1, 31, -1;
	mov.b32 	%f28, %r27;
	max.f32 	%f4, %f27, %f28;
	setp.ne.s32 	%p9, %r3, 0;
	shr.u32 	%r28, %r69, 3;
	and.b32  	%r29, %r28, 124;
	mov.u32 	%r30, shared;
	add.s32 	%r8, %r30, %r29;
	@%p9 bra 	$L__BB2_6;
	st.shared.f32 	[%r8], %f4;
$L__BB2_6:
	bar.sync 	0;
	setp.ge.u32 	%p10, %r69, %r5;
	shl.b32 	%r31, %r69, 2;
	add.s32 	%r9, %r30, %r31;
	mov.f32 	%f90, 0fFF7FFFFF;
	@%p10 bra 	$L__BB2_8;
	ld.shared.f32 	%f90, [%r9];
$L__BB2_8:
	mov.b32 	%r33, %f90;
	shfl.sync.down.b32	%r34|%p11, %r33, 16, 31, -1;
	mov.b32 	%f30, %r34;
	max.f32 	%f31, %f90, %f30;
	mov.b32 	%r35, %f31;
	shfl.sync.down.b32	%r36|%p12, %r35, 8, 31, -1;
	mov.b32 	%f32, %r36;
	max.f32 	%f33, %f31, %f32;
	mov.b32 	%r37, %f33;
	shfl.sync.down.b32	%r38|%p13, %r37, 4, 31, -1;
	mov.b32 	%f34, %r38;
	max.f32 	%f35, %f33, %f34;
	mov.b32 	%r39, %f35;
	shfl.sync.down.b32	%r40|%p14, %r39, 2, 31, -1;
	mov.b32 	%f36, %r40;
	max.f32 	%f37, %f35, %f36;
	mov.b32 	%r41, %f37;
	shfl.sync.down.b32	%r42|%p15, %r41, 1, 31, -1;
	mov.b32 	%f38, %r42;
	max.f32 	%f7, %f37, %f38;
	setp.ne.s32 	%p16, %r69, 0;
	@%p16 bra 	$L__BB2_10;
	st.shared.f32 	[shared], %f7;
$L__BB2_10:
	setp.ge.s32 	%p17, %r69, %r14;
	bar.sync 	0;
	mov.f32 	%f92, 0f00000000;
	ld.shared.f32 	%f8, [shared];
	@%p17 bra 	$L__BB2_13;
	mov.f32 	%f92, 0f00000000;
	mov.u32 	%r68, %r69;
$L__BB2_12:
	mul.wide.s32 	%rd10, %r68, 4;
	add.s64 	%rd11, %rd2, %rd10;
	ld.global.f32 	%f41, [%rd11];
	sub.f32 	%f42, %f41, %f8;
	fma.rn.f32 	%f43, %f42, 0f3BBB989D, 0f3F000000;
	cvt.sat.f32.f32 	%f44, %f43;
	mov.f32 	%f45, 0f4B400001;
	mov.f32 	%f46, 0f437C0000;
	fma.rm.f32 	%f47, %f44, %f46, %f45;
	add.f32 	%f48, %f47, 0fCB40007F;
	neg.f32 	%f49, %f48;
	fma.rn.f32 	%f50, %f42, 0f3FB8AA3B, %f49;
	fma.rn.f32 	%f51, %f42, 0f32A57060, %f50;
	mov.b32 	%r43, %f47;
	shl.b32 	%r44, %r43, 23;
	mov.b32 	%f52, %r44;
	ex2.approx.ftz.f32 	%f53, %f51;
	fma.rn.f32 	%f92, %f53, %f52, %f92;
	add.s32 	%r68, %r68, %r4;
	setp.lt.s32 	%p18, %r68, %r14;
	@%p18 bra 	$L__BB2_12;
$L__BB2_13:
	setp.ne.s32 	%p19, %r3, 0;
	mov.b32 	%r45, %f92;
	shfl.sync.down.b32	%r46|%p20, %r45, 16, 31, -1;
	mov.b32 	%f54, %r46;
	add.f32 	%f55, %f92, %f54;
	mov.b32 	%r47, %f55;
	shfl.sync.down.b32	%r48|%p21, %r47, 8, 31, -1;
	mov.b32 	%f56, %r48;
	add.f32 	%f57, %f55, %f56;
	mov.b32 	%r49, %f57;
	shfl.sync.down.b32	%r50|%p22, %r49, 4, 31, -1;
	mov.b32 	%f58, %r50;
	add.f32 	%f59, %f57, %f58;
	mov.b32 	%r51, %f59;
	shfl.sync.down.b32	%r52|%p23, %r51, 2, 31, -1;
	mov.b32 	%f60, %r52;
	add.f32 	%f61, %f59, %f60;
	mov.b32 	%r53, %f61;
	shfl.sync.down.b32	%r54|%p24, %r53, 1, 31, -1;
	mov.b32 	%f62, %r54;
	add.f32 	%f12, %f61, %f62;
	@%p19 bra 	$L__BB2_15;
	st.shared.f32 	[%r8], %f12;
$L__BB2_15:
	setp.ge.u32 	%p25, %r69, %r5;
	bar.sync 	0;
	mov.f32 	%f93, 0f00000000;
	@%p25 bra 	$L__BB2_17;
	ld.shared.f32 	%f93, [%r9];
$L__BB2_17:
	setp.ne.s32 	%p26, %r69, 0;
	mov.b32 	%r55, %f93;
	shfl.sync.down.b32	%r56|%p27, %r55, 16, 31, -1;
	mov.b32 	%f64, %r56;
	add.f32 	%f65, %f93, %f64;
	mov.b32 	%r57, %f65;
	shfl.sync.down.b32	%r58|%p28, %r57, 8, 31, -1;
	mov.b32 	%f66, %r58;
	add.f32 	%f67, %f65, %f66;
	mov.b32 	%r59, %f67;
	shfl.sync.down.b32	%r60|%p29, %r59, 4, 31, -1;
	mov.b32 	%f68, %r60;
	add.f32 	%f69, %f67, %f68;
	mov.b32 	%r61, %f69;
	shfl.sync.down.b32	%r62|%p30, %r61, 2, 31, -1;
	mov.b32 	%f70, %r62;
	add.f32 	%f71, %f69, %f70;
	mov.b32 	%r63, %f71;
	shfl.sync.down.b32	%r64|%p31, %r63, 1, 31, -1;
	mov.b32 	%f72, %r64;
	add.f32 	%f15, %f71, %f72;
	@%p26 bra 	$L__BB2_19;
	st.shared.f32 	[shared], %f15;
$L__BB2_19:
	setp.ge.s32 	%p32, %r69, %r14;
	bar.sync 	0;
	@%p32 bra 	$L__BB2_22;
	ld.shared.f32 	%f16, [shared];
	cvta.to.global.u64 	%rd3, %rd5;
$L__BB2_21:
	cvt.s64.s32 	%rd12, %r69;
	mul.wide.s32 	%rd13, %r69, 4;
	add.s64 	%rd14, %rd2, %rd13;
	ld.global.f32 	%f73, [%rd14];
	sub.f32 	%f74, %f73, %f8;
	fma.rn.f32 	%f75, %f74, 0f3BBB989D, 0f3F000000;
	cvt.sat.f32.f32 	%f76, %f75;
	mov.f32 	%f77, 0f4B400001;
	mov.f32 	%f78, 0f437C0000;
	fma.rm.f32 	%f79, %f76, %f78, %f77;
	add.f32 	%f80, %f79, 0fCB40007F;
	neg.f32 	%f81, %f80;
	fma.rn.f32 	%f82, %f74, 0f3FB8AA3B, %f81;
	fma.rn.f32 	%f83, %f74, 0f32A57060, %f82;
	mov.b32 	%r65, %f79;
	shl.b32 	%r66, %r65, 23;
	mov.b32 	%f84, %r66;
	ex2.approx.ftz.f32 	%f85, %f83;
	mul.f32 	%f86, %f85, %f84;
	div.rn.f32 	%f87, %f86, %f16;
	add.s64 	%rd15, %rd12, %rd1;
	shl.b64 	%rd16, %rd15, 2;
	add.s64 	%rd17, %rd3, %rd16;
	st.global.f32 	[%rd17], %f87;
	add.s32 	%r69, %r69, %r4;
	setp.lt.s32 	%p33, %r69, %r14;
	@%p33 bra 	$L__BB2_21;
$L__BB2_22:
	ret;

}
	// .globl	_Z14softmax_onlinePKfPfii
.visible .entry _Z14softmax_onlinePKfPfii(
	.param .u64 .ptr .align 1 _Z14softmax_onlinePKfPfii_param_0,
	.param .u64 .ptr .align 1 _Z14softmax_onlinePKfPfii_param_1,
	.param .u32 _Z14softmax_onlinePKfPfii_param_2,
	.param .u32 _Z14softmax_onlinePKfPfii_param_3
)
{
	.reg .pred 	%p<9>;
	.reg .b32 	%r<35>;
	.reg .b32 	%f<88>;
	.reg .b64 	%rd<16>;

	ld.param.u64 	%rd4, [_Z14softmax_onlinePKfPfii_param_0];
	ld.param.u64 	%rd5, [_Z14softmax_onlinePKfPfii_param_1];
	ld.param.u32 	%r14, [_Z14softmax_onlinePKfPfii_param_2];
	ld.param.u32 	%r13, [_Z14softmax_onlinePKfPfii_param_3];
	mov.u32 	%r1, %ctaid.x;
	setp.ge.s32 	%p1, %r1, %r14;
	@%p1 bra 	$L__BB3_12;
	cvta.to.global.u64 	%rd6, %rd4;
	mul.lo.s32 	%r15, %r13, %r1;
	cvt.s64.s32 	%rd1, %r15;
	mul.wide.s32 	%rd7, %r15, 4;
	add.s64 	%rd2, %rd6, %rd7;
	mov.u32 	%r2, %ntid.x;
	mov.u32 	%r34, %tid.x;
	setp.ge.s32 	%p2, %r34, %r13;
	mov.f32 	%f87, 0f00000000;
	mov.f32 	%f86, 0fFF7FFFFF;
	@%p2 bra 	$L__BB3_4;
	mov.f32 	%f85, 0fFF7FFFFF;
	mov.f32 	%f87, 0f00000000;
	mov.u32 	%r32, %r34;
$L__BB3_3:
	mul.wide.s32 	%rd8, %r32, 4;
	add.s64 	%rd9, %rd2, %rd8;
	ld.global.f32 	%f13, [%rd9];
	max.f32 	%f86, %f85, %f13;
	sub.f32 	%f14, %f85, %f86;
	fma.rn.f32 	%f15, %f14, 0f3BBB989D, 0f3F000000;
	cvt.sat.f32.f32 	%f16, %f15;
	mov.f32 	%f17, 0f4B400001;
	mov.f32 	%f18, 0f437C0000;
	fma.rm.f32 	%f19, %f16, %f18, %f17;
	add.f32 	%f20, %f19, 0fCB40007F;
	neg.f32 	%f21, %f20;
	fma.rn.f32 	%f22, %f14, 0f3FB8AA3B, %f21;
	fma.rn.f32 	%f23, %f14, 0f32A57060, %f22;
	mov.b32 	%r16, %f19;
	shl.b32 	%r17, %r16, 23;
	mov.b32 	%f24, %r17;
	ex2.approx.ftz.f32 	%f25, %f23;
	mul.f32 	%f26, %f25, %f24;
	mul.f32 	%f27, %f87, %f26;
	sub.f32 	%f28, %f13, %f86;
	fma.rn.f32 	%f29, %f28, 0f3BBB989D, 0f3F000000;
	cvt.sat.f32.f32 	%f30, %f29;
	fma.rm.f32 	%f31, %f30, %f18, %f17;
	add.f32 	%f32, %f31, 0fCB40007F;
	neg.f32 	%f33, %f32;
	fma.rn.f32 	%f34, %f28, 0f3FB8AA3B, %f33;
	fma.rn.f32 	%f35, %f28, 0f32A57060, %f34;
	mov.b32 	%r18, %f31;
	shl.b32 	%r19, %r18, 23;
	mov.b32 	%f36, %r19;
	ex2.approx.ftz.f32 	%f37, %f35;
	fma.rn.f32 	%f87, %f37, %f36, %f27;
	add.s32 	%r32, %r32, %r2;
	setp.lt.s32 	%p3, %r32, %r13;
	mov.f32 	%f85, %f86;
	@%p3 bra 	$L__BB3_3;
$L__BB3_4:
	shl.b32 	%r20, %r2, 2;
	mov.u32 	%r21, shared;
	add.s32 	%r6, %r21, %r20;
	shl.b32 	%r22, %r34, 2;
	add.s32 	%r7, %r21, %r22;
	st.shared.f32 	[%r7], %f86;
	add.s32 	%r8, %r6, %r22;
	st.shared.f32 	[%r8], %f87;
	bar.sync 	0;
	setp.lt.u32 	%p4, %r2, 2;
	@%p4 bra 	$L__BB3_9;
	mov.u32 	%r33, %r2;
$L__BB3_6:
	shr.u32 	%r10, %r33, 1;
	setp.ge.u32 	%p5, %r34, %r10;
	@%p5 bra 	$L__BB3_8;
	ld.shared.f32 	%f38, [%r7];
	shl.b32 	%r23, %r10, 2;
	add.s32 	%r24, %r7, %r23;
	ld.shared.f32 	%f39, [%r24];
	max.f32 	%f40, %f38, %f39;
	ld.shared.f32 	%f41, [%r8];
	sub.f32 	%f42, %f38, %f40;
	fma.rn.f32 	%f43, %f42, 0f3BBB989D, 0f3F000000;
	cvt.sat.f32.f32 	%f44, %f43;
	mov.f32 	%f45, 0f4B400001;
	mov.f32 	%f46, 0f437C0000;
	fma.rm.f32 	%f47, %f44, %f46, %f45;
	add.f32 	%f48, %f47, 0fCB40007F;
	neg.f32 	%f49, %f48;
	fma.rn.f32 	%f50, %f42, 0f3FB8AA3B, %f49;
	fma.rn.f32 	%f51, %f42, 0f32A57060, %f50;
	mov.b32 	%r25, %f47;
	shl.b32 	%r26, %r25, 23;
	mov.b32 	%f52, %r26;
	ex2.approx.ftz.f32 	%f53, %f51;
	mul.f32 	%f54, %f53, %f52;
	add.s32 	%r27, %r8, %r23;
	ld.shared.f32 	%f55, [%r27];
	sub.f32 	%f56, %f39, %f40;
	fma.rn.f32 	%f57, %f56, 0f3BBB989D, 0f3F000000;
	cvt.sat.f32.f32 	%f58, %f57;
	fma.rm.f32 	%f59, %f58, %f46, %f45;
	add.f32 	%f60, %f59, 0fCB40007F;
	neg.f32 	%f61, %f60;
	fma.rn.f32 	%f62, %f56, 0f3FB8AA3B, %f61;
	fma.rn.f32 	%f63, %f56, 0f32A57060, %f62;
	mov.b32 	%r28, %f59;
	shl.b32 	%r29, %r28, 23;
	mov.b32 	%f64, %r29;
	ex2.approx.ftz.f32 	%f65, %f63;
	mul.f32 	%f66, %f65, %f64;
	mul.f32 	%f67, %f55, %f66;
	st.shared.f32 	[%r7], %f40;
	fma.rn.f32 	%f68, %f41, %f54, %f67;
	st.shared.f32 	[%r8], %f68;
$L__BB3_8:
	bar.sync 	0;
	setp.gt.u32 	%p6, %r33, 3;
	mov.u32 	%r33, %r10;
	@%p6 bra 	$L__BB3_6;
$L__BB3_9:
	setp.ge.s32 	%p7, %r34, %r13;
	ld.shared.f32 	%f7, [shared];
	ld.shared.f32 	%f8, [%r6];
	bar.sync 	0;
	@%p7 bra 	$L__BB3_12;
	cvta.to.global.u64 	%rd3, %rd5;
$L__BB3_11:
	cvt.s64.s32 	%rd10, %r34;
	mul.wide.s32 	%rd11, %r34, 4;
	add.s64 	%rd12, %rd2, %rd11;
	ld.global.f32 	%f69, [%rd12];
	sub.f32 	%f70, %f69, %f7;
	fma.rn.f32 	%f71, %f70, 0f3BBB989D, 0f3F000000;
	cvt.sat.f32.f32 	%f72, %f71;
	mov.f32 	%f73, 0f4B400001;
	mov.f32 	%f74, 0f437C0000;
	fma.rm.f32 	%f75, %f72, %f74, %f73;
	add.f32 	%f76, %f75, 0fCB40007F;
	neg.f32 	%f77, %f76;
	fma.rn.f32 	%f78, %f70, 0f3FB8AA3B, %f77;
	fma.rn.f32 	%f79, %f70, 0f32A57060, %f78;
	mov.b32 	%r30, %f75;
	shl.b32 	%r31, %r30, 23;
	mov.b32 	%f80, %r31;
	ex2.approx.ftz.f32 	%f81, %f79;
	mul.f32 	%f82, %f81, %f80;
	div.rn.f32 	%f83, %f82, %f8;
	add.s64 	%rd13, %rd10, %rd1;
	shl.b64 	%rd14, %rd13, 2;
	add.s64 	%rd15, %rd3, %rd14;
	st.global.f32 	[%rd15], %f83;
	add.s32 	%r34, %r34, %r2;
	setp.lt.s32 	%p8, %r34, %r13;
	@%p8 bra 	$L__BB3_11;
$L__BB3_12:
	ret;

}


// ===== COMPILED SASS (sm_100) =====

	.target	sm_100

	.elftype	@"ET_EXEC"


//--------------------- .note.nv.tkinfo           --------------------------
	.section	.note.nv.tkinfo,"",@"SHT_NOTE"
	.sectionflags	@"SHF_NOTE_NV_TKINFO"
	.tkinfo
        /*0018*/ 	.word	0x00000002
        /*0030*/ 	.string	""
        /*0030*/ 	.string	"ptxas"
        /*0030*/ 	.string	"Cuda compilation tools, release 13.0, V13.0.88"
        /*0030*/ 	.string	"Build cuda_13.0.r13.0/compiler.36424714_0"
        /*0030*/ 	.string	"-arch sm_100 -m 64 "



//--------------------- .note.nv.cuinfo           --------------------------
	.section	.note.nv.cuinfo,"",@"SHT_NOTE"
	.sectionflags	@"SHF_NOTE_NV_CUINFO"
        /*0018*/ 	.short	0x0002
        /*001a*/ 	.short	0x0064
        /*001c*/ 	.short	0x0082
	.zero		2


//--------------------- .nv.info                  --------------------------
	.section	.nv.info,"",@"SHT_CUDA_INFO"
	.align	4


	//----- nvinfo : EIATTR_REGCOUNT
	.align		4
        /*0000*/ 	.byte	0x04, 0x2f
        /*0002*/ 	.short	(.L_1 - .L_0)
	.align		4
.L_0:
        /*0004*/ 	.word	index@(_Z13softmax_naivePKfPfii)
        /*0008*/ 	.word	0x00000020


	//----- nvinfo : EIATTR_FRAME_SIZE
	.align		4
.L_1:
        /*000c*/ 	.byte	0x04, 0x11
        /*000e*/ 	.short	(.L_3 - .L_2)
	.align		4
.L_2:
        /*0010*/ 	.word	index@($__internal_3_$__cuda_sm3x_div_rn_noftz_f32_slowpath)
        /*0014*/ 	.word	0x00000000


	//----- nvinfo : EIATTR_FRAME_SIZE
	.align		4
.L_3:
        /*0018*/ 	.byte	0x04, 0x11
        /*001a*/ 	.short	(.L_5 - .L_4)
	.align		4
.L_4:
        /*001c*/ 	.word	index@(_Z13softmax_naivePKfPfii)
        /*0020*/ 	.word	0x00000000


	//----- nvinfo : EIATTR_REGCOUNT
	.align		4
.L_5:
        /*0024*/ 	.byte	0x04, 0x2f
        /*0026*/ 	.short	(.L_7 - .L_6)
	.align		4
.L_6:
        /*0028*/ 	.word	index@(_Z17softmax_coalescedPKfPfii)
        /*002c*/ 	.word	0x0000001d


	//----- nvinfo : EIATTR_FRAME_SIZE
	.align		4
.L_7:
        /*0030*/ 	.byte	0x04, 0x11
        /*0032*/ 	.short	(.L_9 - .L_8)
	.align		4
.L_8:
        /*0034*/ 	.word	index@($__internal_2_$__cuda_sm3x_div_rn_noftz_f32_slowpath)
        /*0038*/ 	.word	0x00000000


	//----- nvinfo : EIATTR_FRAME_SIZE
	.align		4
.L_9:
        /*003c*/ 	.byte	0x04, 0x11
        /*003e*/ 	.short	(.L_11 - .L_10)
	.align		4
.L_10:
        /*0040*/ 	.word	index@(_Z17softmax_coalescedPKfPfii)
        /*0044*/ 	.word	0x00000000


	//----- nvinfo : EIATTR_REGCOUNT
	.align		4
.L_11:
        /*0048*/ 	.byte	0x04, 0x2f
        /*004a*/ 	.short	(.L_13 - .L_12)
	.align		4
.L_12:
        /*004c*/ 	.word	index@(_Z17softmax_optimizedPKfPfii)
        /*0050*/ 	.word	0x00000016


	//----- nvinfo : EIATTR_FRAME_SIZE
	.align		4
.L_13:
        /*0054*/ 	.byte	0x04, 0x11
        /*0056*/ 	.short	(.L_15 - .L_14)
	.align		4
.L_14:
        /*0058*/ 	.word	index@($__internal_1_$__cuda_sm3x_div_rn_noftz_f32_slowpath)
        /*005c*/ 	.word	0x00000000


	//----- nvinfo : EIATTR_FRAME_SIZE
	.align		4
.L_15:
        /*0060*/ 	.byte	0x04, 0x11
        /*0062*/ 	.short	(.L_17 - .L_16)
	.align		4
.L_16:
        /*0064*/ 	.word	index@(_Z17softmax_optimizedPKfPfii)
        /*0068*/ 	.word	0x00000000


	//----- nvinfo : EIATTR_REGCOUNT
	.align		4
.L_17:
        /*006c*/ 	.byte	0x04, 0x2f
        /*006e*/ 	.short	(.L_19 - .L_18)
	.align		4
.L_18:
        /*0070*/ 	.word	index@(_Z14softmax_onlinePKfPfii)
        /*0074*/ 	.word	0x00000016


	//----- nvinfo : EIATTR_FRAME_SIZE
	.align		4
.L_19:
        /*0078*/ 	.byte	0x04, 0x11
        /*007a*/ 	.short	(.L_21 - .L_20)
	.align		4
.L_20:
        /*007c*/ 	.word	index@($__internal_0_$__cuda_sm3x_div_rn_noftz_f32_slowpath)
        /*0080*/ 	.word	0x00000000


	//----- nvinfo : EIATTR_FRAME_SIZE
	.align		4
.L_21:
        /*0084*/ 	.byte	0x04, 0x11
        /*0086*/ 	.short	(.L_23 - .L_22)
	.align		4
.L_22:
        /*0088*/ 	.word	index@(_Z14softmax_onlinePKfPfii)
        /*008c*/ 	.word	0x00000000


	//----- nvinfo : EIATTR_MIN_STACK_SIZE
	.align		4
.L_23:
        /*0090*/ 	.byte	0x04, 0x12
        /*0092*/ 	.short	(.L_25 - .L_24)
	.align		4
.L_24:
        /*0094*/ 	.word	index@(_Z14softmax_onlinePKfPfii)
        /*0098*/ 	.word	0x00000000


	//----- nvinfo : EIATTR_MIN_STACK_SIZE
	.align		4
.L_25:
        /*009c*/ 	.byte	0x04, 0x12
        /*009e*/ 	.short	(.L_27 - .L_26)
	.align		4
.L_26:
        /*00a0*/ 	.word	index@(_Z17softmax_optimizedPKfPfii)
        /*00a4*/ 	.word	0x00000000


	//----- nvinfo : EIATTR_MIN_STACK_SIZE
	.align		4
.L_27:
        /*00a8*/ 	.byte	0x04, 0x12
        /*00aa*/ 	.short	(.L_29 - .L_28)
	.align		4
.L_28:
        /*00ac*/ 	.word	index@(_Z17softmax_coalescedPKfPfii)
        /*00b0*/ 	.word	0x00000000


	//----- nvinfo : EIATTR_MIN_STACK_SIZE
	.align		4
.L_29:
        /*00b4*/ 	.byte	0x04, 0x12
        /*00b6*/ 	.short	(.L_31 - .L_30)
	.align		4
.L_30:
        /*00b8*/ 	.word	index@(_Z13softmax_naivePKfPfii)
        /*00bc*/ 	.word	0x00000000
.L_31:


//--------------------- .nv.compat                --------------------------
	.section	.nv.compat,"",@"SHT_CUDA_COMPAT_INFO"
	.align	4
        /*0000*/ 	.byte	0x02, 0x09, 0x00, 0x00, 0x02, 0x02, 0x01, 0x00, 0x02, 0x05, 0x05, 0x00, 0x03, 0x07, 0x01, 0x01
        /*0010*/ 	.byte	0x02, 0x03, 0x00, 0x00, 0x02, 0x06, 0x01, 0x00, 0x04, 0x0b, 0x08, 0x00, 0x01, 0x00, 0x00, 0x00
        /*0020*/ 	.byte	0x00, 0x00, 0x00, 0x00


//--------------------- .nv.info._Z14softmax_onlinePKfPfii --------------------------
	.section	.nv.info._Z14softmax_onlinePKfPfii,"",@"SHT_CUDA_INFO"
	.sectionflags	@""
	.align	4


	//----- nvinfo : EIATTR_CUDA_API_VERSION
	.align		4
        /*0000*/ 	.byte	0x04, 0x37
        /*0002*/ 	.short	(.L_33 - .L_32)
.L_32:
        /*0004*/ 	.word	0x00000082


	//----- nvinfo : EIATTR_KPARAM_INFO
	.align		4
.L_33:
        /*0008*/ 	.byte	0x04, 0x17
        /*000a*/ 	.short	(.L_35 - .L_34)
.L_34:
        /*000c*/ 	.word	0x00000000
        /*0010*/ 	.short	0x0003
        /*0012*/ 	.short	0x0014
        /*0014*/ 	.byte	0x00, 0xf0, 0x11, 0x00


	//----- nvinfo : EIATTR_KPARAM_INFO
	.align		4
.L_35:
        /*0018*/ 	.byte	0x04, 0x17
        /*001a*/ 	.short	(.L_37 - .L_36)
.L_36:
        /*001c*/ 	.word	0x00000000
        /*0020*/ 	.short	0x0002
        /*0022*/ 	.short	0x0010
        /*0024*/ 	.byte	0x00, 0xf0, 0x11, 0x00


	//----- nvinfo : EIATTR_KPARAM_INFO
	.align		4
.L_37:
        /*0028*/ 	.byte	0x04, 0x17
        /*002a*/ 	.short	(.L_39 - .L_38)
.L_38:
        /*002c*/ 	.word	0x00000000
        /*0030*/ 	.short	0x0001
        /*0032*/ 	.short	0x0008
        /*0034*/ 	.byte	0x00, 0xf5, 0x21, 0x00


	//----- nvinfo : EIATTR_KPARAM_INFO
	.align		4
.L_39:
        /*0038*/ 	.byte	0x04, 0x17
        /*003a*/ 	.short	(.L_41 - .L_40)
.L_40:
        /*003c*/ 	.word	0x00000000
        /*0040*/ 	.short	0x0000
        /*0042*/ 	.short	0x0000
        /*0044*/ 	.byte	0x00, 0xf5, 0x21, 0x00


	//----- nvinfo : EIATTR_SPARSE_MMA_MASK
	.align		4
.L_41:
        /*0048*/ 	.byte	0x03, 0x50
        /*004a*/ 	.short	0x0000


	//----- nvinfo : EIATTR_MAXREG_COUNT
	.align		4
        /*004c*/ 	.byte	0x03, 0x1b
        /*004e*/ 	.short	0x00ff


	//----- nvinfo : EIATTR_NUM_BARRIERS
	.align		4
        /*0050*/ 	.byte	0x02, 0x4c
        /*0052*/ 	.byte	0x01
	.zero		1


	//----- nvinfo : EIATTR_MERCURY_ISA_VERSION
	.align		4
        /*0054*/ 	.byte	0x03, 0x5f
        /*0056*/ 	.short	0x0101


	//----- nvinfo : EIATTR_VRC_CTA_INIT_COUNT
	.align		4
        /*0058*/ 	.byte	0x02, 0x4a
	.zero		1
	.zero		1


	//----- nvinfo : EIATTR_EXIT_INSTR_OFFSETS
	.align		4
        /*005c*/ 	.byte	0x04, 0x1c
        /*005e*/ 	.short	(.L_43 - .L_42)


	//   ....[0]....
.L_42:
        /*0060*/ 	.word	0x00000040


	//   ....[1]....
        /*0064*/ 	.word	0x00000710


	//   ....[2]....
        /*0068*/ 	.word	0x00000950


	//----- nvinfo : EIATTR_CRS_STACK_SIZE
	.align		4
.L_43:
        /*006c*/ 	.byte	0x04, 0x1e
        /*006e*/ 	.short	(.L_45 - .L_44)
.L_44:
        /*0070*/ 	.word	0x00000000


	//----- nvinfo : EIATTR_CBANK_PARAM_SIZE
	.align		4
.L_45:
        /*0074*/ 	.byte	0x03, 0x19
        /*0076*/ 	.short	0x0018


	//----- nvinfo : EIATTR_PARAM_CBANK
	.align		4
        /*0078*/ 	.byte	0x04, 0x0a
        /*007a*/ 	.short	(.L_47 - .L_46)
	.align		4
.L_46:
        /*007c*/ 	.word	index@(.nv.constant0._Z14softmax_onlinePKfPfii)
        /*0080*/ 	.short	0x0380
        /*0082*/ 	.short	0x0018


	//----- nvinfo : EIATTR_SW_WAR
	.align		4
.L_47:
        /*0084*/ 	.byte	0x04, 0x36
        /*0086*/ 	.short	(.L_49 - .L_48)
.L_48:
        /*0088*/ 	.word	0x00000008
.L_49:


//--------------------- .nv.info._Z17softmax_optimizedPKfPfii --------------------------
	.section	.nv.info._Z17softmax_optimizedPKfPfii,"",@"SHT_CUDA_INFO"
	.sectionflags	@""
	.align	4


	//----- nvinfo : EIATTR_CUDA_API_VERSION
	.align		4
        /*0000*/ 	.byte	0x04, 0x37
        /*0002*/ 	.short	(.L_51 - .L_50)
.L_50:
        /*0004*/ 	.word	0x00000082


	//----- nvinfo : EIATTR_KPARAM_INFO
	.align		4
.L_51:
        /*0008*/ 	.byte	0x04, 0x17
        /*000a*/ 	.short	(.L_53 - .L_52)
.L_52:
        /*000c*/ 	.word	0x00000000
        /*0010*/ 	.short	0x0003
        /*0012*/ 	.short	0x0014
        /*0014*/ 	.byte	0x00, 0xf0, 0x11, 0x00


	//----- nvinfo : EIATTR_KPARAM_INFO
	.align		4
.L_53:
        /*0018*/ 	.byte	0x04, 0x17
        /*001a*/ 	.short	(.L_55 - .L_54)
.L_54:
        /*001c*/ 	.word	0x00000000
        /*0020*/ 	.short	0x0002
        /*0022*/ 	.short	0x0010
        /*0024*/ 	.byte	0x00, 0xf0, 0x11, 0x00


	//----- nvinfo : EIATTR_KPARAM_INFO
	.align		4
.L_55:
        /*0028*/ 	.byte	0x04, 0x17
        /*002a*/ 	.short	(.L_57 - .L_56)
.L_56:
        /*002c*/ 	.word	0x00000000
        /*0030*/ 	.short	0x0001
        /*0032*/ 	.short	0x0008
        /*0034*/ 	.byte	0x00, 0xf5, 0x21, 0x00


	//----- nvinfo : EIATTR_KPARAM_INFO
	.align		4
.L_57:
        /*0038*/ 	.byte	0x04, 0x17
        /*003a*/ 	.short	(.L_59 - .L_58)
.L_58:
        /*003c*/ 	.word	0x00000000
        /*0040*/ 	.short	0x0000
        /*0042*/ 	.short	0x0000
        /*0044*/ 	.byte	0x00, 0xf5, 0x21, 0x00


	//----- nvinfo : EIATTR_SPARSE_MMA_MASK
	.align		4
.L_59:
        /*0048*/ 	.byte	0x03, 0x50
        /*004a*/ 	.short	0x0000


	//----- nvinfo : EIATTR_MAXREG_COUNT
	.align		4
        /*004c*/ 	.byte	0x03, 0x1b
        /*004e*/ 	.short	0x00ff


	//----- nvinfo : EIATTR_NUM_BARRIERS
	.align		4
        /*0050*/ 	.byte	0x02, 0x4c
        /*0052*/ 	.byte	0x01
	.zero		1


	//----- nvinfo : EIATTR_MERCURY_ISA_VERSION
	.align		4
        /*0054*/ 	.byte	0x03, 0x5f
        /*0056*/ 	.short	0x0101


	//----- nvinfo : EIATTR_COOP_GROUP_MASK_REGIDS
	.align		4
        /*0058*/ 	.byte	0x04, 0x29
        /*005a*/ 	.short	(.L_61 - .L_60)


	//   ....[0]....
.L_60:
        /*005c*/ 	.word	0xffffffff


	//   ....[1]....
        /*0060*/ 	.word	0xffffffff


	//   ....[2]....
        /*0064*/ 	.word	0xffffffff


	//   ....[3]....
        /*0068*/ 	.word	0xffffffff


	//   ....[4]....
        /*006c*/ 	.word	0xffffffff


	//   ....[5]....
        /*0070*/ 	.word	0xffffffff


	//   ....[6]....
        /*0074*/ 	.word	0xffffffff


	//   ....[7]....
        /*0078*/ 	.word	0xffffffff


	//   ....[8]....
        /*007c*/ 	.word	0xffffffff


	//   ....[9]....
        /*0080*/ 	.word	0xffffffff


	//   ....[10]....
        /*0084*/ 	.word	0xffffffff


	//   ....[11]....
        /*0088*/ 	.word	0xffffffff


	//   ....[12]....
        /*008c*/ 	.word	0xffffffff


	//   ....[13]....
        /*0090*/ 	.word	0xffffffff


	//   ....[14]....
        /*0094*/ 	.word	0xffffffff


	//   ....[15]....
        /*0098*/ 	.word	0xffffffff


	//   ....[16]....
        /*009c*/ 	.word	0xffffffff


	//   ....[17]....
        /*00a0*/ 	.word	0xffffffff


	//   ....[18]....
        /*00a4*/ 	.word	0xffffffff


	//   ....[19]....
        /*00a8*/ 	.word	0xffffffff


	//----- nvinfo : EIATTR_COOP_GROUP_INSTR_OFFSETS
	.align		4
.L_61:
        /*00ac*/ 	.byte	0x04, 0x28
        /*00ae*/ 	.short	(.L_63 - .L_62)


	//   ....[0]....
.L_62:
        /*00b0*/ 	.word	0x00000190


	//   ....[1]....
        /*00b4*/ 	.word	0x00000240


	//   ....[2]....
        /*00b8*/ 	.word	0x000002a0


	//   ....[3]....
        /*00bc*/ 	.word	0x000002c0


	//   ....[4]....
        /*00c0*/ 	.word	0x000002f0


	//   ....[5]....
        /*00c4*/ 	.word	0x00000350


	//   ....[6]....
        /*00c8*/ 	.word	0x00000370


	//   ....[7]....
        /*00cc*/ 	.word	0x00000390


	//   ....[8]....
        /*00d0*/ 	.word	0x000003b0


	//   ....[9]....
        /*00d4*/ 	.word	0x000003d0


	//   ....[10]....
        /*00d8*/ 	.word	0x00000570


	//   ....[11]....
        /*00dc*/ 	.word	0x000005b0


	//   ....[12]....
        /*00e0*/ 	.word	0x000005d0


	//   ....[13]....
        /*00e4*/ 	.word	0x000005f0


	//   ....[14]....
        /*00e8*/ 	.word	0x00000610


	//   ....[15]....
        /*00ec*/ 	.word	0x00000680


	//   ....[16]....
        /*00f0*/ 	.word	0x000006a0


	//   ....[17]....
        /*00f4*/ 	.word	0x000006c0


	//   ....[18]....
        /*00f8*/ 	.word	0x000006e0


	//   ....[19]....
        /*00fc*/ 	.word	0x00000700


	//----- nvinfo : EIATTR_VRC_CTA_INIT_COUNT
	.align		4
.L_63:
        /*0100*/ 	.byte	0x02, 0x4a
	.zero		1
	.zero		1


	//----- nvinfo : EIATTR_EXIT_INSTR_OFFSETS
	.align		4
        /*0104*/ 	.byte	0x04, 0x1c
        /*0106*/ 	.short	(.L_65 - .L_64)


	//   ....[0]....
.L_64:
        /*0108*/ 	.word	0x00000040


	//   ....[1]....
        /*010c*/ 	.word	0x00000740


	//   ....[2]....
        /*0110*/ 	.word	0x000009b0


	//----- nvinfo : EIATTR_CRS_STACK_SIZE
	.align		4
.L_65:
        /*0114*/ 	.byte	0x04, 0x1e
        /*0116*/ 	.short	(.L_67 - .L_66)
.L_66:
        /*0118*/ 	.word	0x00000000


	//----- nvinfo : EIATTR_CBANK_PARAM_SIZE
	.align		4
.L_67:
        /*011c*/ 	.byte	0x03, 0x19
        /*011e*/ 	.short	0x0018


	//----- nvinfo : EIATTR_PARAM_CBANK
	.align		4
        /*0120*/ 	.byte	0x04, 0x0a
        /*0122*/ 	.short	(.L_69 - .L_68)
	.align		4
.L_68:
        /*0124*/ 	.word	index@(.nv.constant0._Z17softmax_optimizedPKfPfii)
        /*0128*/ 	.short	0x0380
        /*012a*/ 	.short	0x0018


	//----- nvinfo : EIATTR_SW_WAR
	.align		4
.L_69:
        /*012c*/ 	.byte	0x04, 0x36
        /*012e*/ 	.short	(.L_71 - .L_70)
.L_70:
        /*0130*/ 	.word	0x00000008
.L_71:


//--------------------- .nv.info._Z17softmax_coalescedPKfPfii --------------------------
	.section	.nv.info._Z17softmax_coalescedPKfPfii,"",@"SHT_CUDA_INFO"
	.sectionflags	@""
	.align	4


	//----- nvinfo : EIATTR_CUDA_API_VERSION
	.align		4
        /*0000*/ 	.byte	0x04, 0x37
        /*0002*/ 	.short	(.L_73 - .L_72)
.L_72:
        /*0004*/ 	.word	0x00000082


	//----- nvinfo : EIATTR_KPARAM_INFO
	.align		4
.L_73:
        /*0008*/ 	.byte	0x04, 0x17
        /*000a*/ 	.short	(.L_75 - .L_74)
.L_74:
        /*000c*/ 	.word	0x00000000
        /*0010*/ 	.short	0x0003
        /*0012*/ 	.short	0x0014
        /*0014*/ 	.byte	0x00, 0xf0, 0x11, 0x00


	//----- nvinfo : EIATTR_KPARAM_INFO
	.align		4
.L_75:
        /*0018*/ 	.byte	0x04, 0x17
        /*001a*/ 	.short	(.L_77 - .L_76)
.L_76:
        /*001c*/ 	.word	0x00000000
        /*0020*/ 	.short	0x0002
        /*0022*/ 	.short	0x0010
        /*0024*/ 	.byte	0x00, 0xf0, 0x11, 0x00


	//----- nvinfo : EIATTR_KPARAM_INFO
	.align		4
.L_77:
        /*0028*/ 	.byte	0x04, 0x17
        /*002a*/ 	.short	(.L_79 - .L_78)
.L_78:
        /*002c*/ 	.word	0x00000000
        /*0030*/ 	.short	0x0001
        /*0032*/ 	.short	0x0008
        /*0034*/ 	.byte	0x00, 0xf5, 0x21, 0x00


	//----- nvinfo : EIATTR_KPARAM_INFO
	.align		4
.L_79:
        /*0038*/ 	.byte	0x04, 0x17
        /*003a*/ 	.short	(.L_81 - .L_80)
.L_80:
        /*003c*/ 	.word	0x00000000
        /*0040*/ 	.short	0x0000
        /*0042*/ 	.short	0x0000
        /*0044*/ 	.byte	0x00, 0xf5, 0x21, 0x00


	//----- nvinfo : EIATTR_SPARSE_MMA_MASK
	.align		4
.L_81:
        /*0048*/ 	.byte	0x03, 0x50
        /*004a*/ 	.short	0x0000


	//----- nvinfo : EIATTR_MAXREG_COUNT
	.align		4
        /*004c*/ 	.byte	0x03, 0x1b
        /*004e*/ 	.short	0x00ff


	//----- nvinfo : EIATTR_NUM_BARRIERS
	.align		4
        /*0050*/ 	.byte	0x02, 0x4c
        /*0052*/ 	.byte	0x01
	.zero		1


	//----- nvinfo : EIATTR_MERCURY_ISA_VERSION
	.align		4
        /*0054*/ 	.byte	0x03, 0x5f
        /*0056*/ 	.short	0x0101


	//----- nvinfo : EIATTR_VRC_CTA_INIT_COUNT
	.align		4
        /*0058*/ 	.byte	0x02, 0x4a
	.zero		1
	.zero		1


	//----- nvinfo : EIATTR_EXIT_INSTR_OFFSETS
	.align		4
        /*005c*/ 	.byte	0x04, 0x1c
        /*005e*/ 	.short	(.L_83 - .L_82)


	//   ....[0]....
.L_82:
        /*0060*/ 	.word	0x00000040


	//   ....[1]....
        /*0064*/ 	.word	0x00000ff0


	//   ....[2]....
        /*0068*/ 	.word	0x000014c0


	//   ....[3]....
        /*006c*/ 	.word	0x00001d30


	//----- nvinfo : EIATTR_CRS_STACK_SIZE
	.align		4
.L_83:
        /*0070*/ 	.byte	0x04, 0x1e
        /*0072*/ 	.short	(.L_85 - .L_84)
.L_84:
        /*0074*/ 	.word	0x00000000


	//----- nvinfo : EIATTR_CBANK_PARAM_SIZE
	.align		4
.L_85:
        /*0078*/ 	.byte	0x03, 0x19
        /*007a*/ 	.short	0x0018


	//----- nvinfo : EIATTR_PARAM_CBANK
	.align		4
        /*007c*/ 	.byte	0x04, 0x0a
        /*007e*/ 	.short	(.L_87 - .L_86)
	.align		4
.L_86:
        /*0080*/ 	.word	index@(.nv.constant0._Z17softmax_coalescedPKfPfii)
        /*0084*/ 	.short	0x0380
        /*0086*/ 	.short	0x0018


	//----- nvinfo : EIATTR_SW_WAR
	.align		4
.L_87:
        /*0088*/ 	.byte	0x04, 0x36
        /*008a*/ 	.short	(.L_89 - .L_88)
.L_88:
        /*008c*/ 	.word	0x00000008
.L_89:


//--------------------- .nv.info._Z13softmax_naivePKfPfii --------------------------
	.section	.nv.info._Z13softmax_naivePKfPfii,"",@"SHT_CUDA_INFO"
	.sectionflags	@""
	.align	4


	//----- nvinfo : EIATTR_CUDA_API_VERSION
	.align		4
        /*0000*/ 	.byte	0x04, 0x37
        /*0002*/ 	.short	(.L_91 - .L_90)
.L_90:
        /*0004*/ 	.word	0x00000082


	//----- nvinfo : EIATTR_KPARAM_INFO
	.align		4
.L_91:
        /*0008*/ 	.byte	0x04, 0x17
        /*000a*/ 	.short	(.L_93 - .L_92)
.L_92:
        /*000c*/ 	.word	0x00000000
        /*0010*/ 	.short	0x0003
        /*0012*/ 	.short	0x0014
        /*0014*/ 	.byte	0x00, 0xf0, 0x11, 0x00


	//----- nvinfo : EIATTR_KPARAM_INFO
	.align		4
.L_93:
        /*0018*/ 	.byte	0x04, 0x17
        /*001a*/ 	.short	(.L_95 - .L_94)
.L_94:
        /*001c*/ 	.word	0x00000000
        /*0020*/ 	.short	0x0002
        /*0022*/ 	.short	0x0010
        /*0024*/ 	.byte	0x00, 0xf0, 0x11, 0x00


	//----- nvinfo : EIATTR_KPARAM_INFO
	.align		4
.L_95:
        /*0028*/ 	.byte	0x04, 0x17
        /*002a*/ 	.short	(.L_97 - .L_96)
.L_96:
        /*002c*/ 	.word	0x00000000
        /*0030*/ 	.short	0x0001
        /*0032*/ 	.short	0x0008
        /*0034*/ 	.byte	0x00, 0xf5, 0x21, 0x00


	//----- nvinfo : EIATTR_KPARAM_INFO
	.align		4
.L_97:
        /*0038*/ 	.byte	0x04, 0x17
        /*003a*/ 	.short	(.L_99 - .L_98)
.L_98:
        /*003c*/ 	.word	0x00000000
        /*0040*/ 	.short	0x0000
        /*0042*/ 	.short	0x0000
        /*0044*/ 	.byte	0x00, 0xf5, 0x21, 0x00


	//----- nvinfo : EIATTR_SPARSE_MMA_MASK
	.align		4
.L_99:
        /*0048*/ 	.byte	0x03, 0x50
        /*004a*/ 	.short	0x0000


	//----- nvinfo : EIATTR_MAXREG_COUNT
	.align		4
        /*004c*/ 	.byte	0x03, 0x1b
        /*004e*/ 	.short	0x00ff


	//----- nvinfo : EIATTR_MERCURY_ISA_VERSION
	.align		4
        /*0050*/ 	.byte	0x03, 0x5f
        /*0052*/ 	.short	0x0101


	//----- nvinfo : EIATTR_VRC_CTA_INIT_COUNT
	.align		4
        /*0054*/ 	.byte	0x02, 0x4a
	.zero		1
	.zero		1


	//----- nvinfo : EIATTR_EXIT_INSTR_OFFSETS
	.align		4
        /*0058*/ 	.byte	0x04, 0x1c
        /*005a*/ 	.short	(.L_101 - .L_100)


	//   ....[0]....
.L_100:
        /*005c*/ 	.word	0x00000070


	//   ....[1]....
        /*0060*/ 	.word	0x00001390


	//   ....[2]....
        /*0064*/ 	.word	0x00002260


	//   ....[3]....
        /*0068*/ 	.word	0x000029f0


	//   ....[4]....
        /*006c*/ 	.word	0x00002e20


	//   ....[5]....
        /*0070*/ 	.word	0x00003040


	//----- nvinfo : EIATTR_CRS_STACK_SIZE
	.align		4
.L_101:
        /*0074*/ 	.byte	0x04, 0x1e
        /*0076*/ 	.short	(.L_103 - .L_102)
.L_102:
        /*0078*/ 	.word	0x00000000


	//----- nvinfo : EIATTR_CBANK_PARAM_SIZE
	.align		4
.L_103:
        /*007c*/ 	.byte	0x03, 0x19
        /*007e*/ 	.short	0x0018


	//----- nvinfo : EIATTR_PARAM_CBANK
	.align		4
        /*0080*/ 	.byte	0x04, 0x0a
        /*0082*/ 	.short	(.L_105 - .L_104)
	.align		4
.L_104:
        /*0084*/ 	.word	index@(.nv.constant0._Z13softmax_naivePKfPfii)
        /*0088*/ 	.short	0x0380
        /*008a*/ 	.short	0x0018


	//----- nvinfo : EIATTR_SW_WAR
	.align		4
.L_105:
        /*008c*/ 	.byte	0x04, 0x36
        /*008e*/ 	.short	(.L_107 - .L_106)
.L_106:
        /*0090*/ 	.word	0x00000008
.L_107:


//--------------------- .nv.callgraph             --------------------------
	.section	.nv.callgraph,"",@"SHT_CUDA_CALLGRAPH"
	.align	4
	.sectionentsize	8
	.align		4
        /*0000*/ 	.word	0x00000000
	.align		4
        /*0004*/ 	.word	0xffffffff
	.align		4
        /*0008*/ 	.word	0x00000000
	.align		4
        /*000c*/ 	.word	0xfffffffe
	.align		4
        /*0010*/ 	.word	0x00000000
	.align		4
        /*0014*/ 	.word	0xfffffffd
	.align		4
        /*0018*/ 	.word	0x00000000
	.align		4
        /*001c*/ 	.word	0xfffffffc


//--------------------- .text._Z14softmax_onlinePKfPfii --------------------------
	.section	.text._Z14softmax_onlinePKfPfii,"ax",@progbits
	.align	128
        .global         _Z14softmax_onlinePKfPfii
        .type           _Z14softmax_onlinePKfPfii,@function
        .size           _Z14softmax_onlinePKfPfii,(.L_x_142 - _Z14softmax_onlinePKfPfii)
        .other          _Z14softmax_onlinePKfPfii,@"STO_CUDA_ENTRY STV_DEFAULT"
_Z14softmax_onlinePKfPfii:
.text._Z14softmax_onlinePKfPfii:
[----:B------:R-:W-:Y:S08]  /*0000*/  LDC R1, c[0x0][0x37c] ;  /* 0x0000df00ff017b82 */ /* 0x000ff00000000800 */
[----:B------:R-:W0:Y:S08]  /*0010*/  S2UR UR4, SR_CTAID.X ;  /* 0x00000000000479c3 */ /* 0x000e300000002500 */
[----:B------:R-:W0:Y:S02]  /*0020*/  LDC R0, c[0x0][0x390] ;  /* 0x0000e400ff007b82 */ /* 0x000e240000000800 */
[----:B0-----:R-:W-:-:S13]  /*0030*/  ISETP.LE.AND P0, PT, R0, UR4, PT ;  /* 0x0000000400007c0c */ /* 0x001fda000bf03270 */
[----:B------:R-:W-:Y:S05]  /*0040*/  @P0 EXIT ;  /* 0x000000000000094d */ /* 0x000fea0003800000 */
[----:B------:R-:W0:Y:S01]  /*0050*/  S2R R7, SR_TID.X ;  /* 0x0000000000077919 */ /* 0x000e220000002100 */
[----:B------:R-:W1:Y:S01]  /*0060*/  LDC R6, c[0x0][0x394] ;  /* 0x0000e500ff067b82 */ /* 0x000e620000000800 */
[----:B------:R-:W2:Y:S01]  /*0070*/  LDCU UR7, c[0x0][0x360] ;  /* 0x00006c00ff0777ac */ /* 0x000ea20008000800 */
[----:B------:R-:W-:Y:S01]  /*0080*/  BSSY.RECONVERGENT B0, `(.L_x_0) ;  /* 0x000002a000007945 */ /* 0x000fe20003800200 */
[----:B------:R-:W-:Y:S01]  /*0090*/  IMAD.MOV.U32 R0, RZ, RZ, RZ ;  /* 0x000000ffff007224 */ /* 0x000fe200078e00ff */
[----:B------:R-:W3:Y:S01]  /*00a0*/  LDCU.64 UR8, c[0x0][0x358] ;  /* 0x00006b00ff0877ac */ /* 0x000ee20008000a00 */
[----:B------:R-:W-:-:S03]  /*00b0*/  IMAD.MOV.U32 R8, RZ, RZ, -0x800001 ;  /* 0xff7fffffff087424 */ /* 0x000fc600078e00ff */
[----:B------:R-:W4:Y:S01]  /*00c0*/  LDC.64 R4, c[0x0][0x380] ;  /* 0x0000e000ff047b82 */ /* 0x000f220000000a00 */
[----:B-1----:R-:W-:Y:S01]  /*00d0*/  IMAD R2, R6, UR4, RZ ;  /* 0x0000000406027c24 */ /* 0x002fe2000f8e02ff */
[----:B0-----:R-:W-:-:S03]  /*00e0*/  ISETP.GE.AND P0, PT, R7, R6, PT ;  /* 0x000000060700720c */ /* 0x001fc60003f06270 */
[----:B----4-:R-:W-:-:S10]  /*00f0*/  IMAD.WIDE R4, R2, 0x4, R4 ;  /* 0x0000000402047825 */ /* 0x010fd400078e0204 */
[----:B--23--:R-:W-:Y:S05]  /*0100*/  @P0 BRA `(.L_x_1) ;  /* 0x0000000000840947 */ /* 0x00cfea0003800000 */
[----:B------:R-:W-:Y:S01]  /*0110*/  BSSY.RECONVERGENT B1, `(.L_x_1) ;  /* 0x0000020000017945 */ /* 0x000fe20003800200 */
[----:B------:R-:W-:Y:S01]  /*0120*/  MOV R9, 0xff7fffff ;  /* 0xff7fffff00097802 */ /* 0x000fe20000000f00 */
[----:B------:R-:W-:Y:S01]  /*0130*/  IMAD.MOV.U32 R0, RZ, RZ, RZ ;  /* 0x000000ffff007224 */ /* 0x000fe200078e00ff */
[----:B------:R-:W-:-:S07]  /*0140*/  MOV R3, R7 ;  /* 0x0000000700037202 */ /* 0x000fce0000000f00 */
.L_x_2:
[----:B------:R-:W-:-:S06]  /*0150*/  IMAD.WIDE R10, R3, 0x4, R4 ;  /* 0x00000004030a7825 */ /* 0x000fcc00078e0204 */
[----:B------:R-:W2:Y:S01]  /*0160*/  LDG.E R10, desc[UR8][R10.64] ;  /* 0x000000080a0a7981 */ /* 0x000ea2000c1e1900 */
[----:B------:R-:W-:Y:S02]  /*0170*/  HFMA2 R16, -RZ, RZ, 3.7421875, 0 ;  /* 0x437c0000ff107431 */ /* 0x000fe400000001ff */
[----:B------:R-:W-:Y:S01]  /*0180*/  IMAD.MOV.U32 R14, RZ, RZ, 0x3bbb989d ;  /* 0x3bbb989dff0e7424 */ /* 0x000fe200078e00ff */
[----:B------:R-:W-:-:S04]  /*0190*/  IADD3 R3, PT, PT, R3, UR7, RZ ;  /* 0x0000000703037c10 */ /* 0x000fc8000fffe0ff */
[----:B------:R-:W-:Y:S02]  /*01a0*/  ISETP.GE.AND P0, PT, R3, R6, PT ;  /* 0x000000060300720c */ /* 0x000fe40003f06270 */
[----:B--2---:R-:W-:-:S05]  /*01b0*/  FMNMX R8, R10, R9, !PT ;  /* 0x000000090a087209 */ /* 0x004fca0007800000 */
[----:B------:R-:W-:Y:S01]  /*01c0*/  FADD R9, -R8, R9 ;  /* 0x0000000908097221 */ /* 0x000fe20000000100 */
[----:B------:R-:W-:-:S03]  /*01d0*/  FADD R13, R10, -R8 ;  /* 0x800000080a0d7221 */ /* 0x000fc60000000000 */
[-C--:B------:R-:W-:Y:S01]  /*01e0*/  FFMA.SAT R12, R9, R14.reuse, 0.5 ;  /* 0x3f000000090c7423 */ /* 0x080fe2000000200e */
[----:B------:R-:W-:-:S03]  /*01f0*/  FFMA.SAT R15, R13, R14, 0.5 ;  /* 0x3f0000000d0f7423 */ /* 0x000fc6000000200e */
[-C--:B------:R-:W-:Y:S01]  /*0200*/  FFMA.RM R12, R12, R16.reuse, 12582913 ;  /* 0x4b4000010c0c7423 */ /* 0x080fe20000004010 */
[----:B------:R-:W-:-:S03]  /*0210*/  FFMA.RM R15, R15, R16, 12582913 ;  /* 0x4b4000010f0f7423 */ /* 0x000fc60000004010 */
[C---:B------:R-:W-:Y:S01]  /*0220*/  FADD R14, R12.reuse, -12583039 ;  /* 0xcb40007f0c0e7421 */ /* 0x040fe20000000000 */
[----:B------:R-:W-:Y:S01]  /*0230*/  FADD R10, R15, -12583039 ;  /* 0xcb40007f0f0a7421 */ /* 0x000fe20000000000 */
[----:B------:R-:W-:Y:S02]  /*0240*/  IMAD.SHL.U32 R12, R12, 0x800000, RZ ;  /* 0x008000000c0c7824 */ /* 0x000fe400078e00ff */
[----:B------:R-:W-:Y:S01]  /*0250*/  FFMA R14, R9, 1.4426950216293334961, -R14 ;  /* 0x3fb8aa3b090e7823 */ /* 0x000fe2000000080e */
[----:B------:R-:W-:Y:S01]  /*0260*/  FFMA R10, R13, 1.4426950216293334961, -R10 ;  /* 0x3fb8aa3b0d0a7823 */ /* 0x000fe2000000080a */
[----:B------:R-:W-:Y:S02]  /*0270*/  IMAD.SHL.U32 R15, R15, 0x800000, RZ ;  /* 0x008000000f0f7824 */ /* 0x000fe400078e00ff */
[----:B------:R-:W-:Y:S01]  /*0280*/  FFMA R14, R9, 1.925963033500011079e-08, R14 ;  /* 0x32a57060090e7823 */ /* 0x000fe2000000000e */
[----:B------:R-:W-:-:S03]  /*0290*/  FFMA R10, R13, 1.925963033500011079e-08, R10 ;  /* 0x32a570600d0a7823 */ /* 0x000fc6000000000a */
[----:B------:R-:W0:Y:S08]  /*02a0*/  MUFU.EX2 R9, R14 ;  /* 0x0000000e00097308 */ /* 0x000e300000000800 */
[----:B------:R-:W1:Y:S01]  /*02b0*/  MUFU.EX2 R10, R10 ;  /* 0x0000000a000a7308 */ /* 0x000e620000000800 */
[----:B0-----:R-:W-:-:S04]  /*02c0*/  FMUL R9, R12, R9 ;  /* 0x000000090c097220 */ /* 0x001fc80000400000 */
[----:B------:R-:W-:Y:S01]  /*02d0*/  FMUL R0, R9, R0 ;  /* 0x0000000009007220 */ /* 0x000fe20000400000 */
[----:B------:R-:W-:-:S03]  /*02e0*/  MOV R9, R8 ;  /* 0x0000000800097202 */ /* 0x000fc60000000f00 */
[----:B-1----:R-:W-:Y:S01]  /*02f0*/  FFMA R0, R15, R10, R0 ;  /* 0x0000000a0f007223 */ /* 0x002fe20000000000 */
[----:B------:R-:W-:Y:S06]  /*0300*/  @!P0 BRA `(.L_x_2) ;  /* 0xfffffffc00908947 */ /* 0x000fec000383ffff */
[----:B------:R-:W-:Y:S05]  /*0310*/  BSYNC.RECONVERGENT B1 ;  /* 0x0000000000017941 */ /* 0x000fea0003800200 */
.L_x_1:
[----:B------:R-:W-:Y:S05]  /*0320*/  BSYNC.RECONVERGENT B0 ;  /* 0x0000000000007941 */ /* 0x000fea0003800200 */
.L_x_0:
[----:B------:R-:W0:Y:S01]  /*0330*/  S2UR UR5, SR_CgaCtaId ;  /* 0x00000000000579c3 */ /* 0x000e220000008800 */
[----:B------:R-:W-:Y:S01]  /*0340*/  UMOV UR4, 0x400 ;  /* 0x0000040000047882 */ /* 0x000fe20000000000 */
[----:B------:R-:W-:Y:S02]  /*0350*/  UISETP.GE.U32.AND UP0, UPT, UR7, 0x2, UPT ;  /* 0x000000020700788c */ /* 0x000fe4000bf06070 */
[----:B0-----:R-:W-:-:S04]  /*0360*/  ULEA UR4, UR5, UR4, 0x18 ;  /* 0x0000000405047291 */ /* 0x001fc8000f8ec0ff */
[----:B------:R-:W-:Y:S02]  /*0370*/  ULEA UR6, UR7, UR4, 0x2 ;  /* 0x0000000407067291 */ /* 0x000fe4000f8e10ff */
[----:B------:R-:W-:-:S04]  /*0380*/  LEA R3, R7, UR4, 0x2 ;  /* 0x0000000407037c11 */ /* 0x000fc8000f8e10ff */
[----:B------:R-:W-:Y:S01]  /*0390*/  LEA R9, R7, UR6, 0x2 ;  /* 0x0000000607097c11 */ /* 0x000fe2000f8e10ff */
[----:B------:R0:W-:Y:S04]  /*03a0*/  STS [R3], R8 ;  /* 0x0000000803007388 */ /* 0x0001e80000000800 */
[----:B------:R0:W-:Y:S01]  /*03b0*/  STS [R9], R0 ;  /* 0x0000000009007388 */ /* 0x0001e20000000800 */
[----:B------:R-:W-:Y:S06]  /*03c0*/  BAR.SYNC.DEFER_BLOCKING 0x0 ;  /* 0x0000000000007b1d */ /* 0x000fec0000010000 */
[----:B------:R-:W-:Y:S05]  /*03d0*/  BRA.U !UP0, `(.L_x_3) ;  /* 0x0000000108a47547 */ /* 0x000fea000b800000 */
[----:B0-----:R-:W-:-:S07]  /*03e0*/  IMAD.U32 R0, RZ, RZ, UR7 ;  /* 0x00000007ff007e24 */ /* 0x001fce000f8e00ff */
.L_x_6:
[----:B------:R-:W-:Y:S01]  /*03f0*/  SHF.R.U32.HI R6, RZ, 0x1, R0 ;  /* 0x00000001ff067819 */ /* 0x000fe20000011600 */
[----:B------:R-:W-:Y:S03]  /*0400*/  BSSY.RECONVERGENT B0, `(.L_x_4) ;  /* 0x0000022000007945 */ /* 0x000fe60003800200 */
[----:B------:R-:W-:-:S13]  /*0410*/  ISETP.GE.U32.AND P0, PT, R7, R6, PT ;  /* 0x000000060700720c */ /* 0x000fda0003f06070 */
[----:B--2---:R-:W-:Y:S05]  /*0420*/  @P0 BRA `(.L_x_5) ;  /* 0x00000000007c0947 */ /* 0x004fea0003800000 */
[C---:B------:R-:W-:Y:S01]  /*0430*/  LEA R12, R6.reuse, R3, 0x2 ;  /* 0x00000003060c7211 */ /* 0x040fe200078e10ff */
[----:B------:R-:W-:Y:S01]  /*0440*/  LDS R11, [R3] ;  /* 0x00000000030b7984 */ /* 0x000fe20000000800 */
[----:B------:R-:W-:Y:S01]  /*0450*/  IMAD.MOV.U32 R18, RZ, RZ, 0x3bbb989d ;  /* 0x3bbb989dff127424 */ /* 0x000fe200078e00ff */
[----:B------:R-:W-:Y:S01]  /*0460*/  LEA R10, R6, R9, 0x2 ;  /* 0x00000009060a7211 */ /* 0x000fe200078e10ff */
[----:B------:R-:W-:Y:S02]  /*0470*/  IMAD.MOV.U32 R17, RZ, RZ, 0x437c0000 ;  /* 0x437c0000ff117424 */ /* 0x000fe400078e00ff */
[----:B------:R-:W0:Y:S04]  /*0480*/  LDS R12, [R12] ;  /* 0x000000000c0c7984 */ /* 0x000e280000000800 */
[----:B------:R-:W1:Y:S01]  /*0490*/  LDS R10, [R10] ;  /* 0x000000000a0a7984 */ /* 0x000e620000000800 */
[----:B0-----:R-:W-:-:S05]  /*04a0*/  FMNMX R8, R11, R12, !PT ;  /* 0x0000000c0b087209 */ /* 0x001fca0007800000 */
[--C-:B------:R-:W-:Y:S01]  /*04b0*/  FADD R15, R12, -R8.reuse ;  /* 0x800000080c0f7221 */ /* 0x100fe20000000000 */
[----:B------:R-:W-:Y:S02]  /*04c0*/  FADD R13, R11, -R8 ;  /* 0x800000080b0d7221 */ /* 0x000fe40000000000 */
[----:B------:R-:W0:Y:S01]  /*04d0*/  LDS R11, [R9] ;  /* 0x00000000090b7984 */ /* 0x000e220000000800 */
[----:B------:R-:W-:-:S03]  /*04e0*/  FFMA.SAT R14, R15, R18, 0.5 ;  /* 0x3f0000000f0e7423 */ /* 0x000fc60000002012 */
[----:B------:R2:W-:Y:S01]  /*04f0*/  STS [R3], R8 ;  /* 0x0000000803007388 */ /* 0x0005e20000000800 */
[----:B------:R-:W-:Y:S01]  /*0500*/  FFMA.RM R16, R14, R17, 12582913 ;  /* 0x4b4000010e107423 */ /* 0x000fe20000004011 */
[----:B------:R-:W-:-:S03]  /*0510*/  FFMA.SAT R14, R13, R18, 0.5 ;  /* 0x3f0000000d0e7423 */ /* 0x000fc60000002012 */
[----:B------:R-:W-:Y:S01]  /*0520*/  FADD R12, R16, -12583039 ;  /* 0xcb40007f100c7421 */ /* 0x000fe20000000000 */
[----:B------:R-:W-:Y:S01]  /*0530*/  FFMA.RM R14, R14, R17, 12582913 ;  /* 0x4b4000010e0e7423 */ /* 0x000fe20000004011 */
[----:B------:R-:W-:Y:S02]  /*0540*/  SHF.L.U32 R16, R16, 0x17, RZ ;  /* 0x0000001710107819 */ /* 0x000fe400000006ff */
[C---:B------:R-:W-:Y:S01]  /*0550*/  FFMA R18, R15.reuse, 1.4426950216293334961, -R12 ;  /* 0x3fb8aa3b0f127823 */ /* 0x040fe2000000080c */
[C---:B------:R-:W-:Y:S01]  /*0560*/  FADD R12, R14.reuse, -12583039 ;  /* 0xcb40007f0e0c7421 */ /* 0x040fe20000000000 */
[----:B------:R-:W-:Y:S02]  /*0570*/  IMAD.SHL.U32 R14, R14, 0x800000, RZ ;  /* 0x008000000e0e7824 */ /* 0x000fe400078e00ff */
[----:B------:R-:W-:Y:S01]  /*0580*/  FFMA R18, R15, 1.925963033500011079e-08, R18 ;  /* 0x32a570600f127823 */ /* 0x000fe20000000012 */
[----:B------:R-:W-:-:S03]  /*0590*/  FFMA R12, R13, 1.4426950216293334961, -R12 ;  /* 0x3fb8aa3b0d0c7823 */ /* 0x000fc6000000080c */
[----:B------:R-:W3:Y:S01]  /*05a0*/  MUFU.EX2 R15, R18 ;  /* 0x00000012000f7308 */ /* 0x000ee20000000800 */
[----:B------:R-:W-:-:S07]  /*05b0*/  FFMA R12, R13, 1.925963033500011079e-08, R12 ;  /* 0x32a570600d0c7823 */ /* 0x000fce000000000c */
[----:B------:R-:W4:Y:S01]  /*05c0*/  MUFU.EX2 R13, R12 ;  /* 0x0000000c000d7308 */ /* 0x000f220000000800 */
[----:B---3--:R-:W-:-:S04]  /*05d0*/  FMUL R15, R16, R15 ;  /* 0x0000000f100f7220 */ /* 0x008fc80000400000 */
[----:B-1----:R-:W-:Y:S01]  /*05e0*/  FMUL R10, R10, R15 ;  /* 0x0000000f0a0a7220 */ /* 0x002fe20000400000 */
[----:B----4-:R-:W-:-:S04]  /*05f0*/  FMUL R14, R14, R13 ;  /* 0x0000000d0e0e7220 */ /* 0x010fc80000400000 */
[----:B0-----:R-:W-:-:S05]  /*0600*/  FFMA R10, R11, R14, R10 ;  /* 0x0000000e0b0a7223 */ /* 0x001fca000000000a */
[----:B------:R2:W-:Y:S02]  /*0610*/  STS [R9], R10 ;  /* 0x0000000a09007388 */ /* 0x0005e40000000800 */
.L_x_5:
[----:B------:R-:W-:Y:S05]  /*0620*/  BSYNC.RECONVERGENT B0 ;  /* 0x0000000000007941 */ /* 0x000fea0003800200 */
.L_x_4:
[----:B------:R-:W-:Y:S01]  /*0630*/  BAR.SYNC.DEFER_BLOCKING 0x0 ;  /* 0x0000000000007b1d */ /* 0x000fe20000010000 */
[----:B------:R-:W-:Y:S02]  /*0640*/  ISETP.GT.U32.AND P0, PT, R0, 0x3, PT ;  /* 0x000000030000780c */ /* 0x000fe40003f04070 */
[----:B------:R-:W-:-:S11]  /*0650*/  MOV R0, R6 ;  /* 0x0000000600007202 */ /* 0x000fd60000000f00 */
[----:B------:R-:W-:Y:S05]  /*0660*/  @P0 BRA `(.L_x_6) ;  /* 0xfffffffc00600947 */ /* 0x000fea000383ffff */
.L_x_3:
[----:B------:R-:W1:Y:S01]  /*0670*/  S2UR UR5, SR_CgaCtaId ;  /* 0x00000000000579c3 */ /* 0x000e620000008800 */
[----:B------:R-:W-:Y:S01]  /*0680*/  UMOV UR4, 0x400 ;  /* 0x0000040000047882 */ /* 0x000fe20000000000 */
[----:B------:R-:W3:Y:S01]  /*0690*/  LDCU UR10, c[0x0][0x394] ;  /* 0x00007280ff0a77ac */ /* 0x000ee20008000800 */
[----:B0-2---:R-:W0:Y:S01]  /*06a0*/  LDS R3, [UR6] ;  /* 0x00000006ff037984 */ /* 0x005e220008000800 */
[----:B------:R-:W2:Y:S01]  /*06b0*/  LDCU UR11, c[0x0][0x394] ;  /* 0x00007280ff0b77ac */ /* 0x000ea20008000800 */
[----:B---3--:R-:W-:Y:S01]  /*06c0*/  ISETP.GE.AND P0, PT, R7, UR10, PT ;  /* 0x0000000a07007c0c */ /* 0x008fe2000bf06270 */
[----:B-1----:R-:W-:-:S09]  /*06d0*/  ULEA UR4, UR5, UR4, 0x18 ;  /* 0x0000000405047291 */ /* 0x002fd2000f8ec0ff */
[----:B------:R-:W1:Y:S02]  /*06e0*/  LDS R6, [UR4] ;  /* 0x00000004ff067984 */ /* 0x000e640008000800 */
[----:B------:R-:W3:Y:S01]  /*06f0*/  LDCU.64 UR4, c[0x0][0x388] ;  /* 0x00007100ff0477ac */ /* 0x000ee20008000a00 */
[----:B------:R-:W-:Y:S06]  /*0700*/  BAR.SYNC.DEFER_BLOCKING 0x0 ;  /* 0x0000000000007b1d */ /* 0x000fec0000010000 */
[----:B--23--:R-:W-:Y:S05]  /*0710*/  @P0 EXIT ;  /* 0x000000000000094d */ /* 0x00cfea0003800000 */
.L_x_9:
[----:B--2---:R-:W-:-:S06]  /*0720*/  IMAD.WIDE R8, R7, 0x4, R4 ;  /* 0x0000000407087825 */ /* 0x004fcc00078e0204 */
[----:B------:R-:W1:Y:S01]  /*0730*/  LDG.E R9, desc[UR8][R8.64] ;  /* 0x0000000808097981 */ /* 0x000e62000c1e1900 */
[----:B------:R-:W-:Y:S02]  /*0740*/  HFMA2 R13, -RZ, RZ, 3.7421875, 0 ;  /* 0x437c0000ff0d7431 */ /* 0x000fe400000001ff */
[----:B------:R-:W-:Y:S01]  /*0750*/  IMAD.MOV.U32 R11, RZ, RZ, 0x3bbb989d ;  /* 0x3bbb989dff0b7424 */ /* 0x000fe200078e00ff */
[----:B0-----:R-:W0:Y:S01]  /*0760*/  MUFU.RCP R12, R3 ;  /* 0x00000003000c7308 */ /* 0x001e220000001000 */
[----:B------:R-:W-:Y:S01]  /*0770*/  BSSY.RECONVERGENT B0, `(.L_x_7) ;  /* 0x0000015000007945 */ /* 0x000fe20003800200 */
[----:B-1----:R-:W-:Y:S01]  /*0780*/  FADD R0, -R6, R9 ;  /* 0x0000000906007221 */ /* 0x002fe20000000100 */
[----:B0-----:R-:W-:-:S03]  /*0790*/  FFMA R9, -R3, R12, 1 ;  /* 0x3f80000003097423 */ /* 0x001fc6000000010c */
[----:B------:R-:W-:-:S04]  /*07a0*/  FFMA.SAT R10, R0, R11, 0.5 ;  /* 0x3f000000000a7423 */ /* 0x000fc8000000200b */
[----:B------:R-:W-:Y:S01]  /*07b0*/  FFMA.RM R10, R10, R13, 12582913 ;  /* 0x4b4000010a0a7423 */ /* 0x000fe2000000400d */
[----:B------:R-:W-:Y:S01]  /*07c0*/  FFMA R13, R12, R9, R12 ;  /* 0x000000090c0d7223 */ /* 0x000fe2000000000c */
[----:B------:R-:W-:Y:S02]  /*07d0*/  SHF.R.S32.HI R9, RZ, 0x1f, R7 ;  /* 0x0000001fff097819 */ /* 0x000fe40000011407 */
[----:B------:R-:W-:-:S04]  /*07e0*/  FADD R11, R10, -12583039 ;  /* 0xcb40007f0a0b7421 */ /* 0x000fc80000000000 */
[----:B------:R-:W-:-:S04]  /*07f0*/  FFMA R11, R0, 1.4426950216293334961, -R11 ;  /* 0x3fb8aa3b000b7823 */ /* 0x000fc8000000080b */
[----:B------:R-:W-:Y:S01]  /*0800*/  FFMA R11, R0, 1.925963033500011079e-08, R11 ;  /* 0x32a57060000b7823 */ /* 0x000fe2000000000b */
[----:B------:R-:W-:-:S05]  /*0810*/  IMAD.SHL.U32 R0, R10, 0x800000, RZ ;  /* 0x008000000a007824 */ /* 0x000fca00078e00ff */
[----:B------:R-:W0:Y:S02]  /*0820*/  MUFU.EX2 R11, R11 ;  /* 0x0000000b000b7308 */ /* 0x000e240000000800 */
[----:B0-----:R-:W-:-:S06]  /*0830*/  FMUL R0, R0, R11 ;  /* 0x0000000b00007220 */ /* 0x001fcc0000400000 */
[----:B------:R-:W0:Y:S01]  /*0840*/  FCHK P0, R0, R3 ;  /* 0x0000000300007302 */ /* 0x000e220000000000 */
[----:B------:R-:W-:-:S04]  /*0850*/  FFMA R8, R0, R13, RZ ;  /* 0x0000000d00087223 */ /* 0x000fc800000000ff */
[----:B------:R-:W-:-:S04]  /*0860*/  FFMA R10, -R3, R8, R0 ;  /* 0x00000008030a7223 */ /* 0x000fc80000000100 */
[----:B------:R-:W-:Y:S01]  /*0870*/  FFMA R13, R13, R10, R8 ;  /* 0x0000000a0d0d7223 */ /* 0x000fe20000000008 */
[----:B0-----:R-:W-:Y:S06]  /*0880*/  @!P0 BRA `(.L_x_8) ;  /* 0x00000000000c8947 */ /* 0x001fec0003800000 */
[----:B------:R-:W-:-:S07]  /*0890*/  MOV R8, 0x8b0 ;  /* 0x000008b000087802 */ /* 0x000fce0000000f00 */
[----:B------:R-:W-:Y:S05]  /*08a0*/  CALL.REL.NOINC `($__internal_0_$__cuda_sm3x_div_rn_noftz_f32_slowpath) ;  /* 0x00000000002c7944 */ /* 0x000fea0003c00000 */
[----:B------:R-:W-:-:S07]  /*08b0*/  MOV R13, R0 ;  /* 0x00000000000d7202 */ /* 0x000fce0000000f00 */
.L_x_8:
[----:B------:R-:W-:Y:S05]  /*08c0*/  BSYNC.RECONVERGENT B0 ;  /* 0x0000000000007941 */ /* 0x000fea0003800200 */
.L_x_7:
[----:B------:R-:W-:Y:S01]  /*08d0*/  IADD3 R0, P0, PT, R2, R7, RZ ;  /* 0x0000000702007210 */ /* 0x000fe20007f1e0ff */
[----:B------:R-:W-:-:S03]  /*08e0*/  VIADD R7, R7, UR7 ;  /* 0x0000000707077c36 */ /* 0x000fc60008000000 */
[----:B------:R-:W-:Y:S02]  /*08f0*/  LEA.HI.X.SX32 R9, R2, R9, 0x1, P0 ;  /* 0x0000000902097211 */ /* 0x000fe400000f0eff */
[----:B------:R-:W-:-:S04]  /*0900*/  LEA R8, P0, R0, UR4, 0x2 ;  /* 0x0000000400087c11 */ /* 0x000fc8000f8010ff */
[----:B------:R-:W-:Y:S02]  /*0910*/  LEA.HI.X R9, R0, UR5, R9, 0x2, P0 ;  /* 0x0000000500097c11 */ /* 0x000fe400080f1409 */
[----:B------:R-:W-:-:S03]  /*0920*/  ISETP.GE.AND P0, PT, R7, UR11, PT ;  /* 0x0000000b07007c0c */ /* 0x000fc6000bf06270 */
[----:B------:R2:W-:Y:S10]  /*0930*/  STG.E desc[UR8][R8.64], R13 ;  /* 0x0000000d08007986 */ /* 0x0005f4000c101908 */
[----:B------:R-:W-:Y:S05]  /*0940*/  @!P0 BRA `(.L_x_9) ;  /* 0xfffffffc00748947 */ /* 0x000fea000383ffff */
[----:B------:R-:W-:Y:S05]  /*0950*/  EXIT ;  /* 0x000000000000794d */ /* 0x000fea0003800000 */
        .weak           $__internal_0_$__cuda_sm3x_div_rn_noftz_f32_slowpath
        .type           $__internal_0_$__cuda_sm3x_div_rn_noftz_f32_slowpath,@function
        .size           $__internal_0_$__cuda_sm3x_div_rn_noftz_f32_slowpath,(.L_x_142 - $__internal_0_$__cuda_sm3x_div_rn_noftz_f32_slowpath)
$__internal_0_$__cuda_sm3x_div_rn_noftz_f32_slowpath:
[--C-:B------:R-:W-:Y:S01]  /*0960*/  SHF.R.U32.HI R11, RZ, 0x17, R3.reuse ;  /* 0x00000017ff0b7819 */ /* 0x100fe20000011603 */
[----:B------:R-:W-:Y:S01]  /*0970*/  BSSY.RECONVERGENT B1, `(.L_x_10) ;  /* 0x0000064000017945 */ /* 0x000fe20003800200 */
[----:B------:R-:W-:Y:S01]  /*0980*/  SHF.R.U32.HI R10, RZ, 0x17, R0 ;  /* 0x00000017ff0a7819 */ /* 0x000fe20000011600 */
[----:B------:R-:W-:Y:S01]  /*0990*/  IMAD.MOV.U32 R13, RZ, RZ, R3 ;  /* 0x000000ffff0d7224 */ /* 0x000fe200078e0003 */
[----:B------:R-:W-:Y:S02]  /*09a0*/  LOP3.LUT R11, R11, 0xff, RZ, 0xc0, !PT ;  /* 0x000000ff0b0b7812 */ /* 0x000fe400078ec0ff */
[----:B------:R-:W-:Y:S02]  /*09b0*/  LOP3.LUT R16, R10, 0xff, RZ, 0xc0, !PT ;  /* 0x000000ff0a107812 */ /* 0x000fe400078ec0ff */
[----:B------:R-:W-:Y:S02]  /*09c0*/  IADD3 R14, PT, PT, R11, -0x1, RZ ;  /* 0xffffffff0b0e7810 */ /* 0x000fe40007ffe0ff */
[----:B------:R-:W-:Y:S01]  /*09d0*/  MOV R12, R0 ;  /* 0x00000000000c7202 */ /* 0x000fe20000000f00 */
[----:B------:R-:W-:Y:S01]  /*09e0*/  VIADD R15, R16, 0xffffffff ;  /* 0xffffffff100f7836 */ /* 0x000fe20000000000 */
[----:B------:R-:W-:-:S04]  /*09f0*/  ISETP.GT.U32.AND P0, PT, R14, 0xfd, PT ;  /* 0x000000fd0e00780c */ /* 0x000fc80003f04070 */
[----:B------:R-:W-:-:S13]  /*0a00*/  ISETP.GT.U32.OR P0, PT, R15, 0xfd, P0 ;  /* 0x000000fd0f00780c */ /* 0x000fda0000704470 */
[----:B------:R-:W-:Y:S01]  /*0a10*/  @!P0 MOV R10, RZ ;  /* 0x000000ff000a8202 */ /* 0x000fe20000000f00 */
[----:B------:R-:W-:Y:S06]  /*0a20*/  @!P0 BRA `(.L_x_11) ;  /* 0x00000000005c8947 */ /* 0x000fec0003800000 */
[----:B------:R-:W-:Y:S02]  /*0a30*/  FSETP.GTU.FTZ.AND P1, PT, |R3|, +INF , PT ;  /* 0x7f8000000300780b */ /* 0x000fe40003f3c200 */
[----:B------:R-:W-:-:S04]  /*0a40*/  FSETP.GTU.FTZ.AND P0, PT, |R0|, +INF , PT ;  /* 0x7f8000000000780b */ /* 0x000fc80003f1c200 */
[----:B------:R-:W-:-:S13]  /*0a50*/  PLOP3.LUT P0, PT, P0, P1, PT, 0xf8, 0x8f ;  /* 0x00000000008f781c */ /* 0x000fda0000703f70 */
[----:B------:R-:W-:Y:S05]  /*0a60*/  @P0 BRA `(.L_x_12) ;  /* 0x00000004004c0947 */ /* 0x000fea0003800000 */
[----:B------:R-:W-:-:S13]  /*0a70*/  LOP3.LUT P0, RZ, R13, 0x7fffffff, R12, 0xc8, !PT ;  /* 0x7fffffff0dff7812 */ /* 0x000fda000780c80c */
[----:B------:R-:W-:Y:S05]  /*0a80*/  @!P0 BRA `(.L_x_13) ;  /* 0x00000004003c8947 */ /* 0x000fea0003800000 */
[C---:B------:R-:W-:Y:S02]  /*0a90*/  FSETP.NEU.FTZ.AND P2, PT, |R0|.reuse, +INF , PT ;  /* 0x7f8000000000780b */ /* 0x040fe40003f5d200 */
[----:B------:R-:W-:Y:S02]  /*0aa0*/  FSETP.NEU.FTZ.AND P1, PT, |R3|, +INF , PT ;  /* 0x7f8000000300780b */ /* 0x000fe40003f3d200 */
[----:B------:R-:W-:-:S11]  /*0ab0*/  FSETP.NEU.FTZ.AND P0, PT, |R0|, +INF , PT ;  /* 0x7f8000000000780b */ /* 0x000fd60003f1d200 */
[----:B------:R-:W-:Y:S05]  /*0ac0*/  @!P1 BRA !P2, `(.L_x_13) ;  /* 0x00000004002c9947 */ /* 0x000fea0005000000 */
[----:B------:R-:W-:-:S04]  /*0ad0*/  LOP3.LUT P2, RZ, R12, 0x7fffffff, RZ, 0xc0, !PT ;  /* 0x7fffffff0cff7812 */ /* 0x000fc8000784c0ff */
[----:B------:R-:W-:-:S13]  /*0ae0*/  PLOP3.LUT P1, PT, P1, P2, PT, 0x2f, 0xf2 ;  /* 0x0000000000f2781c */ /* 0x000fda0000f24577 */
[----:B------:R-:W-:Y:S05]  /*0af0*/  @P1 BRA `(.L_x_14) ;  /* 0x0000000400181947 */ /* 0x000fea0003800000 */
[----:B------:R-:W-:-:S04]  /*0b00*/  LOP3.LUT P1, RZ, R13, 0x7fffffff, RZ, 0xc0, !PT ;  /* 0x7fffffff0dff7812 */ /* 0x000fc8000782c0ff */
[----:B------:R-:W-:-:S13]  /*0b10*/  PLOP3.LUT P0, PT, P0, P1, PT, 0x2f, 0xf2 ;  /* 0x0000000000f2781c */ /* 0x000fda0000702577 */
[----:B------:R-:W-:Y:S05]  /*0b20*/  @P0 BRA `(.L_x_15) ;  /* 0x0000000400000947 */ /* 0x000fea0003800000 */
[----:B------:R-:W-:Y:S02]  /*0b30*/  ISETP.GE.AND P0, PT, R15, RZ, PT ;  /* 0x000000ff0f00720c */ /* 0x000fe40003f06270 */
[----:B------:R-:W-:-:S11]  /*0b40*/  ISETP.GE.AND P1, PT, R14, RZ, PT ;  /* 0x000000ff0e00720c */ /* 0x000fd60003f26270 */
[----:B------:R-:W-:Y:S01]  /*0b50*/  @P0 IMAD.MOV.U32 R10, RZ, RZ, RZ ;  /* 0x000000ffff0a0224 */ /* 0x000fe200078e00ff */
[----:B------:R-:W-:Y:S01]  /*0b60*/  @!P0 MOV R10, 0xffffffc0 ;  /* 0xffffffc0000a8802 */ /* 0x000fe20000000f00 */
[----:B------:R-:W-:Y:S01]  /*0b70*/  @!P0 FFMA R12, R0, 1.84467440737095516160e+19, RZ ;  /* 0x5f800000000c8823 */ /* 0x000fe200000000ff */
[----:B------:R-:W-:-:S03]  /*0b80*/  @!P1 FFMA R13, R3, 1.84467440737095516160e+19, RZ ;  /* 0x5f800000030d9823 */ /* 0x000fc600000000ff */
[----:B------:R-:W-:-:S07]  /*0b90*/  @!P1 VIADD R10, R10, 0x40 ;  /* 0x000000400a0a9836 */ /* 0x000fce0000000000 */
.L_x_11:
[----:B------:R-:W-:Y:S01]  /*0ba0*/  LEA R0, R11, 0xc0800000, 0x17 ;  /* 0xc08000000b007811 */ /* 0x000fe200078eb8ff */
[----:B------:R-:W-:Y:S03]  /*0bb0*/  BSSY.RECONVERGENT B2, `(.L_x_16) ;  /* 0x0000036000027945 */ /* 0x000fe60003800200 */
[----:B------:R-:W-:Y:S01]  /*0bc0*/  IADD3 R14, PT, PT, -R0, R13, RZ ;  /* 0x0000000d000e7210 */ /* 0x000fe20007ffe1ff */
[----:B------:R-:W-:-:S03]  /*0bd0*/  VIADD R13, R16, 0xffffff81 ;  /* 0xffffff81100d7836 */ /* 0x000fc60000000000 */
[----:B------:R-:W0:Y:S01]  /*0be0*/  MUFU.RCP R15, R14 ;  /* 0x0000000e000f7308 */ /* 0x000e220000001000 */
[----:B------:R-:W-:Y:S01]  /*0bf0*/  FADD.FTZ R17, -R14, -RZ ;  /* 0x800000ff0e117221 */ /* 0x000fe20000010100 */
[C---:B------:R-:W-:Y:S01]  /*0c00*/  IMAD R0, R13.reuse, -0x800000, R12 ;  /* 0xff8000000d007824 */ /* 0x040fe200078e020c */
[----:B------:R-:W-:-:S04]  /*0c10*/  IADD3 R13, PT, PT, R13, 0x7f, -R11 ;  /* 0x0000007f0d0d7810 */ /* 0x000fc80007ffe80b */
[----:B------:R-:W-:Y:S01]  /*0c20*/  IADD3 R13, PT, PT, R13, R10, RZ ;  /* 0x0000000a0d0d7210 */ /* 0x000fe20007ffe0ff */
[----:B0-----:R-:W-:-:S04]  /*0c30*/  FFMA R16, R15, R17, 1 ;  /* 0x3f8000000f107423 */ /* 0x001fc80000000011 */
[----:B------:R-:W-:-:S04]  /*0c40*/  FFMA R19, R15, R16, R15 ;  /* 0x000000100f137223 */ /* 0x000fc8000000000f */
[----:B------:R-:W-:-:S04]  /*0c50*/  FFMA R12, R0, R19, RZ ;  /* 0x00000013000c7223 */ /* 0x000fc800000000ff */
[----:B------:R-:W-:-:S04]  /*0c60*/  FFMA R15, R17, R12, R0 ;  /* 0x0000000c110f7223 */ /* 0x000fc80000000000 */
[----:B------:R-:W-:-:S04]  /*0c70*/  FFMA R16, R19, R15, R12 ;  /* 0x0000000f13107223 */ /* 0x000fc8000000000c */
[----:B------:R-:W-:-:S04]  /*0c80*/  FFMA R17, R17, R16, R0 ;  /* 0x0000001011117223 */ /* 0x000fc80000000000 */
[----:B------:R-:W-:-:S05]  /*0c90*/  FFMA R0, R19, R17, R16 ;  /* 0x0000001113007223 */ /* 0x000fca0000000010 */
[----:B------:R-:W-:-:S04]  /*0ca0*/  SHF.R.U32.HI R11, RZ, 0x17, R0 ;  /* 0x00000017ff0b7819 */ /* 0x000fc80000011600 */
[----:B------:R-:W-:-:S05]  /*0cb0*/  LOP3.LUT R11, R11, 0xff, RZ, 0xc0, !PT ;  /* 0x000000ff0b0b7812 */ /* 0x000fca00078ec0ff */
[----:B------:R-:W-:-:S05]  /*0cc0*/  IMAD.IADD R14, R11, 0x1, R13 ;  /* 0x000000010b0e7824 */ /* 0x000fca00078e020d */
[----:B------:R-:W-:-:S04]  /*0cd0*/  IADD3 R10, PT, PT, R14, -0x1, RZ ;  /* 0xffffffff0e0a7810 */ /* 0x000fc80007ffe0ff */
[----:B------:R-:W-:-:S13]  /*0ce0*/  ISETP.GE.U32.AND P0, PT, R10, 0xfe, PT ;  /* 0x000000fe0a00780c */ /* 0x000fda0003f06070 */
[----:B------:R-:W-:Y:S05]  /*0cf0*/  @!P0 BRA `(.L_x_17) ;  /* 0x0000000000808947 */ /* 0x000fea0003800000 */
[----:B------:R-:W-:-:S13]  /*0d00*/  ISETP.GT.AND P0, PT, R14, 0xfe, PT ;  /* 0x000000fe0e00780c */ /* 0x000fda0003f04270 */
[----:B------:R-:W-:Y:S05]  /*0d10*/  @P0 BRA `(.L_x_18) ;  /* 0x00000000006c0947 */ /* 0x000fea0003800000 */
[----:B------:R-:W-:-:S13]  /*0d20*/  ISETP.GE.AND P0, PT, R14, 0x1, PT ;  /* 0x000000010e00780c */ /* 0x000fda0003f06270 */
[----:B------:R-:W-:Y:S05]  /*0d30*/  @P0 BRA `(.L_x_19) ;  /* 0x0000000000740947 */ /* 0x000fea0003800000 */
[----:B------:R-:W-:Y:S02]  /*0d40*/  ISETP.GE.AND P0, PT, R14, -0x18, PT ;  /* 0xffffffe80e00780c */ /* 0x000fe40003f06270 */
[----:B------:R-:W-:-:S11]  /*0d50*/  LOP3.LUT R0, R0, 0x80000000, RZ, 0xc0, !PT ;  /* 0x8000000000007812 */ /* 0x000fd600078ec0ff */
[----:B------:R-:W-:Y:S05]  /*0d60*/  @!P0 BRA `(.L_x_19) ;  /* 0x0000000000688947 */ /* 0x000fea0003800000 */
[CCC-:B------:R-:W-:Y:S01]  /*0d70*/  FFMA.RZ R10, R19.reuse, R17.reuse, R16.reuse ;  /* 0x00000011130a7223 */ /* 0x1c0fe2000000c010 */
[C---:B------:R-:W-:Y:S02]  /*0d80*/  VIADD R13, R14.reuse, 0x20 ;  /* 0x000000200e0d7836 */ /* 0x040fe40000000000 */
[CCC-:B------:R-:W-:Y:S01]  /*0d90*/  FFMA.RM R11, R19.reuse, R17.reuse, R16.reuse ;  /* 0x00000011130b7223 */ /* 0x1c0fe20000004010 */
[----:B------:R-:W-:Y:S02]  /*0da0*/  ISETP.NE.AND P2, PT, R14, RZ, PT ;  /* 0x000000ff0e00720c */ /* 0x000fe40003f45270 */
[----:B------:R-:W-:Y:S01]  /*0db0*/  LOP3.LUT R12, R10, 0x7fffff, RZ, 0xc0, !PT ;  /* 0x007fffff0a0c7812 */ /* 0x000fe200078ec0ff */
[----:B------:R-:W-:Y:S01]  /*0dc0*/  FFMA.RP R10, R19, R17, R16 ;  /* 0x00000011130a7223 */ /* 0x000fe20000008010 */
[----:B------:R-:W-:Y:S02]  /*0dd0*/  ISETP.NE.AND P1, PT, R14, RZ, PT ;  /* 0x000000ff0e00720c */ /* 0x000fe40003f25270 */
[----:B------:R-:W-:-:S02]  /*0de0*/  LOP3.LUT R12, R12, 0x800000, RZ, 0xfc, !PT ;  /* 0x008000000c0c7812 */ /* 0x000fc400078efcff */
[----:B------:R-:W-:Y:S02]  /*0df0*/  IADD3 R14, PT, PT, -R14, RZ, RZ ;  /* 0x000000ff0e0e7210 */ /* 0x000fe40007ffe1ff */
[----:B------:R-:W-:Y:S02]  /*0e00*/  SHF.L.U32 R13, R12, R13, RZ ;  /* 0x0000000d0c0d7219 */ /* 0x000fe400000006ff */
[----:B------:R-:W-:Y:S02]  /*0e10*/  FSETP.NEU.FTZ.AND P0, PT, R10, R11, PT ;  /* 0x0000000b0a00720b */ /* 0x000fe40003f1d000 */
[----:B------:R-:W-:Y:S02]  /*0e20*/  SEL R11, R14, RZ, P2 ;  /* 0x000000ff0e0b7207 */ /* 0x000fe40001000000 */
[----:B------:R-:W-:Y:S02]  /*0e30*/  ISETP.NE.AND P1, PT, R13, RZ, P1 ;  /* 0x000000ff0d00720c */ /* 0x000fe40000f25270 */
[----:B------:R-:W-:-:S02]  /*0e40*/  SHF.R.U32.HI R11, RZ, R11, R12 ;  /* 0x0000000bff0b7219 */ /* 0x000fc4000001160c */
[----:B------:R-:W-:Y:S02]  /*0e50*/  PLOP3.LUT P0, PT, P0, P1, PT, 0xf8, 0x8f ;  /* 0x00000000008f781c */ /* 0x000fe40000703f70 */
[----:B------:R-:W-:Y:S02]  /*0e60*/  SHF.R.U32.HI R13, RZ, 0x1, R11 ;  /* 0x00000001ff0d7819 */ /* 0x000fe4000001160b */
[----:B------:R-:W-:-:S04]  /*0e70*/  SEL R10, RZ, 0x1, !P0 ;  /* 0x00000001ff0a7807 */ /* 0x000fc80004000000 */
[----:B------:R-:W-:-:S04]  /*0e80*/  LOP3.LUT R10, R10, 0x1, R13, 0xf8, !PT ;  /* 0x000000010a0a7812 */ /* 0x000fc800078ef80d */
[----:B------:R-:W-:-:S05]  /*0e90*/  LOP3.LUT R10, R10, R11, RZ, 0xc0, !PT ;  /* 0x0000000b0a0a7212 */ /* 0x000fca00078ec0ff */
[----:B------:R-:W-:-:S05]  /*0ea0*/  IMAD.IADD R13, R13, 0x1, R10 ;  /* 0x000000010d0d7824 */ /* 0x000fca00078e020a */
[----:B------:R-:W-:Y:S01]  /*0eb0*/  LOP3.LUT R0, R13, R0, RZ, 0xfc, !PT ;  /* 0x000000000d007212 */ /* 0x000fe200078efcff */
[----:B------:R-:W-:Y:S06]  /*0ec0*/  BRA `(.L_x_19) ;  /* 0x0000000000107947 */ /* 0x000fec0003800000 */
.L_x_18:
[----:B------:R-:W-:-:S04]  /*0ed0*/  LOP3.LUT R0, R0, 0x80000000, RZ, 0xc0, !PT ;  /* 0x8000000000007812 */ /* 0x000fc800078ec0ff */
[----:B------:R-:W-:Y:S01]  /*0ee0*/  LOP3.LUT R0, R0, 0x7f800000, RZ, 0xfc, !PT ;  /* 0x7f80000000007812 */ /* 0x000fe200078efcff */
[----:B------:R-:W-:Y:S06]  /*0ef0*/  BRA `(.L_x_19) ;  /* 0x0000000000047947 */ /* 0x000fec0003800000 */
.L_x_17:
[----:B------:R-:W-:-:S07]  /*0f00*/  LEA R0, R13, R0, 0x17 ;  /* 0x000000000d007211 */ /* 0x000fce00078eb8ff */
.L_x_19:
[----:B------:R-:W-:Y:S05]  /*0f10*/  BSYNC.RECONVERGENT B2 ;  /* 0x0000000000027941 */ /* 0x000fea0003800200 */
.L_x_16:
[----:B------:R-:W-:Y:S05]  /*0f20*/  BRA `(.L_x_20) ;  /* 0x0000000000207947 */ /* 0x000fea0003800000 */
.L_x_15:
[----:B------:R-:W-:-:S04]  /*0f30*/  LOP3.LUT R0, R13, 0x80000000, R12, 0x48, !PT ;  /* 0x800000000d007812 */ /* 0x000fc800078e480c */
[----:B------:R-:W-:Y:S01]  /*0f40*/  LOP3.LUT R0, R0, 0x7f800000, RZ, 0xfc, !PT ;  /* 0x7f80000000007812 */ /* 0x000fe200078efcff */
[----:B------:R-:W-:Y:S06]  /*0f50*/  BRA `(.L_x_20) ;  /* 0x0000000000147947 */ /* 0x000fec0003800000 */
.L_x_14:
[----:B------:R-:W-:Y:S01]  /*0f60*/  LOP3.LUT R0, R13, 0x80000000, R12, 0x48, !PT ;  /* 0x800000000d007812 */ /* 0x000fe200078e480c */
[----:B------:R-:W-:Y:S06]  /*0f70*/  BRA `(.L_x_20) ;  /* 0x00000000000c7947 */ /* 0x000fec0003800000 */
.L_x_13:
[----:B------:R-:W0:Y:S01]  /*0f80*/  MUFU.RSQ R0, -QNAN ;  /* 0xffc0000000007908 */ /* 0x000e220000001400 */
[----:B------:R-:W-:Y:S05]  /*0f90*/  BRA `(.L_x_20) ;  /* 0x0000000000047947 */ /* 0x000fea0003800000 */
.L_x_12:
[----:B------:R-:W-:-:S07]  /*0fa0*/  FADD.FTZ R0, R0, R3 ;  /* 0x0000000300007221 */ /* 0x000fce0000010000 */
.L_x_20:
[----:B------:R-:W-:Y:S05]  /*0fb0*/  BSYNC.RECONVERGENT B1 ;  /* 0x0000000000017941 */ /* 0x000fea0003800200 */
.L_x_10:
[----:B------:R-:W-:Y:S02]  /*0fc0*/  HFMA2 R11, -RZ, RZ, 0, 0 ;  /* 0x00000000ff0b7431 */ /* 0x000fe400000001ff */
[----:B------:R-:W-:-:S04]  /*0fd0*/  IMAD.MOV.U32 R10, RZ, RZ, R8 ;  /* 0x000000ffff0a7224 */ /* 0x000fc800078e0008 */
[----:B0-----:R-:W-:Y:S05]  /*0fe0*/  RET.REL.NODEC R10 `(_Z14softmax_onlinePKfPfii) ;  /* 0xfffffff00a047950 */ /* 0x001fea0003c3ffff */
.L_x_21:
[----:B------:R-:W-:-:S00]  /*0ff0*/  BRA `(.L_x_21) ;  /* 0xfffffffc00fc7947 */ /* 0x000fc0000383ffff */
[----:B------:R-:W-:-:S00]  /*1000*/  NOP ;  /* 0x0000000000007918 */ /* 0x000fc00000000000 */
[----:B------:R-:W-:-:S00]  /*1010*/  NOP ;  /* 0x0000000000007918 */ /* 0x000fc00000000000 */
[----:B------:R-:W-:-:S00]  /*1020*/  NOP ;  /* 0x0000000000007918 */ /* 0x000fc00000000000 */
[----:B------:R-:W-:-:S00]  /*1030*/  NOP ;  /* 0x0000000000007918 */ /* 0x000fc00000000000 */
[----:B------:R-:W-:-:S00]  /*1040*/  NOP ;  /* 0x0000000000007918 */ /* 0x000fc00000000000 */
[----:B------:R-:W-:-:S00]  /*1050*/  NOP ;  /* 0x0000000000007918 */ /* 0x000fc00000000000 */
[----:B------:R-:W-:-:S00]  /*1060*/  NOP ;  /* 0x0000000000007918 */ /* 0x000fc00000000000 */
[----:B------:R-:W-:-:S00]  /*1070*/  NOP ;  /* 0x0000000000007918 */ /* 0x000fc00000000000 */
.L_x_142:


//--------------------- .text._Z17softmax_optimizedPKfPfii --------------------------
	.section	.text._Z17softmax_optimizedPKfPfii,"ax",@progbits
	.align	128
        .global         _Z17softmax_optimizedPKfPfii
        .type           _Z17softmax_optimizedPKfPfii,@function
        .size           _Z17softmax_optimizedPKfPfii,(.L_x_143 - _Z17softmax_optimizedPKfPfii)
        .other          _Z17softmax_optimizedPKfPfii,@"STO_CUDA_ENTRY STV_DEFAULT"
_Z17softmax_optimizedPKfPfii:
.text._Z17softmax_optimizedPKfPfii:
        /* <DEDUP_REMOVED lines=9> */
[----:B------:R-:W-:Y:S01]  /*0090*/  IMAD.MOV.U32 R3, RZ, RZ, -0x800001 ;  /* 0xff7fffffff037424 */ /* 0x000fe200078e00ff */
[----:B------:R-:W3:Y:S04]  /*00a0*/  LDCU.64 UR8, c[0x0][0x358] ;  /* 0x00006b00ff0877ac */ /* 0x000ee80008000a00 */
[----:B------:R-:W4:Y:S01]  /*00b0*/  LDC.64 R4, c[0x0][0x380] ;  /* 0x0000e000ff047b82 */ /* 0x000f220000000a00 */
[----:B-1----:R-:W-:Y:S01]  /*00c0*/  IMAD R2, R0, UR4, RZ ;  /* 0x0000000400027c24 */ /* 0x002fe2000f8e02ff */
[----:B0-----:R-:W-:-:S03]  /*00d0*/  ISETP.GE.AND P0, PT, R7, R0, PT ;  /* 0x000000000700720c */ /* 0x001fc60003f06270 */
[----:B----4-:R-:W-:-:S10]  /*00e0*/  IMAD.WIDE R4, R2, 0x4, R4 ;  /* 0x0000000402047825 */ /* 0x010fd400078e0204 */
[----:B--23--:R-:W-:Y:S05]  /*00f0*/  @P0 BRA `(.L_x_23) ;  /* 0x0000000000200947 */ /* 0x00cfea0003800000 */
[----:B------:R-:W-:Y:S02]  /*0100*/  IMAD.MOV.U32 R3, RZ, RZ, -0x800001 ;  /* 0xff7fffffff037424 */ /* 0x000fe400078e00ff */
[----:B------:R-:W-:-:S07]  /*0110*/  IMAD.MOV.U32 R11, RZ, RZ, R7 ;  /* 0x000000ffff0b7224 */ /* 0x000fce00078e0007 */
.L_x_24:
[----:B------:R-:W-:-:S06]  /*0120*/  IMAD.WIDE R8, R11, 0x4, R4 ;  /* 0x000000040b087825 */ /* 0x000fcc00078e0204 */
[----:B------:R-:W2:Y:S01]  /*0130*/  LDG.E R8, desc[UR8][R8.64] ;  /* 0x0000000808087981 */ /* 0x000ea2000c1e1900 */
[----:B------:R-:W-:-:S05]  /*0140*/  VIADD R11, R11, UR7 ;  /* 0x000000070b0b7c36 */ /* 0x000fca0008000000 */
[----:B------:R-:W-:Y:S02]  /*0150*/  ISETP.GE.AND P0, PT, R11, R0, PT ;  /* 0x000000000b00720c */ /* 0x000fe40003f06270 */
[----:B--2---:R-:W-:-:S11]  /*0160*/  FMNMX R3, R8, R3, !PT ;  /* 0x0000000308037209 */ /* 0x004fd60007800000 */
[----:B------:R-:W-:Y:S05]  /*0170*/  @!P0 BRA `(.L_x_24) ;  /* 0xfffffffc00e88947 */ /* 0x000fea000383ffff */
.L_x_23:
[----:B------:R-:W-:Y:S05]  /*0180*/  BSYNC.RECONVERGENT B0 ;  /* 0x0000000000007941 */ /* 0x000fea0003800200 */
.L_x_22:
[----:B------:R-:W0:Y:S01]  /*0190*/  SHFL.DOWN PT, R6, R3, 0x10, 0x1f ;  /* 0x0a001f0003067f89 */ /* 0x000e2200000e0000 */
[----:B------:R-:W1:Y:S01]  /*01a0*/  S2UR UR5, SR_CgaCtaId ;  /* 0x00000000000579c3 */ /* 0x000e620000008800 */
[----:B------:R-:W-:Y:S01]  /*01b0*/  UIADD3 UR4, UPT, UPT, UR7, 0x1f, URZ ;  /* 0x0000001f07047890 */ /* 0x000fe2000fffe0ff */
[----:B------:R-:W-:Y:S01]  /*01c0*/  ISETP.GE.AND P2, PT, R7, R0, PT ;  /* 0x000000000700720c */ /* 0x000fe20003f46270 */
[----:B------:R-:W-:Y:S02]  /*01d0*/  BSSY.RECONVERGENT B0, `(.L_x_25) ;  /* 0x0000039000007945 */ /* 0x000fe40003800200 */
[----:B------:R-:W-:-:S03]  /*01e0*/  USHF.R.U32.HI UR6, URZ, 0x5, UR4 ;  /* 0x00000005ff067899 */ /* 0x000fc60008011604 */
[----:B------:R-:W-:-:S03]  /*01f0*/  UMOV UR4, 0x400 ;  /* 0x0000040000047882 */ /* 0x000fc60000000000 */
[C---:B------:R-:W-:Y:S02]  /*0200*/  ISETP.GE.U32.AND P1, PT, R7.reuse, UR6, PT ;  /* 0x0000000607007c0c */ /* 0x040fe4000bf26070 */
[----:B0-----:R-:W-:Y:S01]  /*0210*/  FMNMX R6, R6, R3, !PT ;  /* 0x0000000306067209 */ /* 0x001fe20007800000 */
[----:B-1----:R-:W-:Y:S01]  /*0220*/  ULEA UR4, UR5, UR4, 0x18 ;  /* 0x0000000405047291 */ /* 0x002fe2000f8ec0ff */
[----:B------:R-:W-:-:S03]  /*0230*/  LOP3.LUT R3, R7, 0x1f, RZ, 0xc0, !PT ;  /* 0x0000001f07037812 */ /* 0x000fc600078ec0ff */
[----:B------:R-:W0:Y:S01]  /*0240*/  SHFL.DOWN PT, R9, R6, 0x8, 0x1f ;  /* 0x09001f0006097f89 */ /* 0x000e2200000e0000 */
[----:B------:R-:W-:Y:S02]  /*0250*/  ISETP.NE.AND P0, PT, R3, RZ, PT ;  /* 0x000000ff0300720c */ /* 0x000fe40003f05270 */
[----:B------:R-:W-:-:S04]  /*0260*/  SHF.R.U32.HI R3, RZ, 0x3, R7 ;  /* 0x00000003ff037819 */ /* 0x000fc80000011607 */
[----:B------:R-:W-:Y:S02]  /*0270*/  LOP3.LUT R3, R3, 0x7c, RZ, 0xc0, !PT ;  /* 0x0000007c03037812 */ /* 0x000fe400078ec0ff */
[----:B0-----:R-:W-:Y:S01]  /*0280*/  FMNMX R9, R6, R9, !PT ;  /* 0x0000000906097209 */ /* 0x001fe20007800000 */
[----:B------:R-:W-:-:S04]  /*0290*/  IMAD.MOV.U32 R6, RZ, RZ, -0x800001 ;  /* 0xff7fffffff067424 */ /* 0x000fc800078e00ff */
[----:B------:R-:W0:Y:S02]  /*02a0*/  SHFL.DOWN PT, R8, R9, 0x4, 0x1f ;  /* 0x08801f0009087f89 */ /* 0x000e2400000e0000 */
[----:B0-----:R-:W-:-:S05]  /*02b0*/  FMNMX R8, R9, R8, !PT ;  /* 0x0000000809087209 */ /* 0x001fca0007800000 */
[----:B------:R-:W0:Y:S02]  /*02c0*/  SHFL.DOWN PT, R11, R8, 0x2, 0x1f ;  /* 0x08401f00080b7f89 */ /* 0x000e2400000e0000 */
[----:B0-----:R-:W-:Y:S02]  /*02d0*/  FMNMX R11, R8, R11, !PT ;  /* 0x0000000b080b7209 */ /* 0x001fe40007800000 */
[----:B------:R-:W-:-:S03]  /*02e0*/  LEA R8, R7, UR4, 0x2 ;  /* 0x0000000407087c11 */ /* 0x000fc6000f8e10ff */
[----:B------:R-:W0:Y:S02]  /*02f0*/  SHFL.DOWN PT, R10, R11, 0x1, 0x1f ;  /* 0x08201f000b0a7f89 */ /* 0x000e2400000e0000 */
[----:B0-----:R-:W-:-:S05]  /*0300*/  FMNMX R14, R11, R10, !PT ;  /* 0x0000000a0b0e7209 */ /* 0x001fca0007800000 */
[----:B------:R-:W-:Y:S01]  /*0310*/  @!P0 STS [R3+UR4], R14 ;  /* 0x0000000e03008988 */ /* 0x000fe20008000804 */
[----:B------:R-:W-:Y:S06]  /*0320*/  BAR.SYNC.DEFER_BLOCKING 0x0 ;  /* 0x0000000000007b1d */ /* 0x000fec0000010000 */
[----:B------:R-:W0:Y:S01]  /*0330*/  @!P1 LDS R6, [R8] ;  /* 0x0000000008069984 */ /* 0x000e220000000800 */
[----:B------:R-:W-:-:S03]  /*0340*/  ISETP.NE.AND P1, PT, R7, RZ, PT ;  /* 0x000000ff0700720c */ /* 0x000fc60003f25270 */
[----:B0-----:R-:W0:Y:S02]  /*0350*/  SHFL.DOWN PT, R9, R6, 0x10, 0x1f ;  /* 0x0a001f0006097f89 */ /* 0x001e2400000e0000 */
[----:B0-----:R-:W-:-:S05]  /*0360*/  FMNMX R9, R9, R6, !PT ;  /* 0x0000000609097209 */ /* 0x001fca0007800000 */
[----:B------:R-:W0:Y:S02]  /*0370*/  SHFL.DOWN PT, R10, R9, 0x8, 0x1f ;  /* 0x09001f00090a7f89 */ /* 0x000e2400000e0000 */
[----:B0-----:R-:W-:-:S05]  /*0380*/  FMNMX R10, R9, R10, !PT ;  /* 0x0000000a090a7209 */ /* 0x001fca0007800000 */
[----:B------:R-:W0:Y:S02]  /*0390*/  SHFL.DOWN PT, R11, R10, 0x4, 0x1f ;  /* 0x08801f000a0b7f89 */ /* 0x000e2400000e0000 */
[----:B0-----:R-:W-:-:S05]  /*03a0*/  FMNMX R11, R10, R11, !PT ;  /* 0x0000000b0a0b7209 */ /* 0x001fca0007800000 */
[----:B------:R-:W0:Y:S02]  /*03b0*/  SHFL.DOWN PT, R12, R11, 0x2, 0x1f ;  /* 0x08401f000b0c7f89 */ /* 0x000e2400000e0000 */
[----:B0-----:R-:W-:-:S05]  /*03c0*/  FMNMX R12, R11, R12, !PT ;  /* 0x0000000c0b0c7209 */ /* 0x001fca0007800000 */
[----:B------:R-:W0:Y:S02]  /*03d0*/  SHFL.DOWN PT, R13, R12, 0x1, 0x1f ;  /* 0x08201f000c0d7f89 */ /* 0x000e2400000e0000 */
[----:B0-----:R-:W-:Y:S01]  /*03e0*/  FMNMX R14, R12, R13, !PT ;  /* 0x0000000d0c0e7209 */ /* 0x001fe20007800000 */
[----:B------:R-:W-:-:S04]  /*03f0*/  IMAD.MOV.U32 R13, RZ, RZ, RZ ;  /* 0x000000ffff0d7224 */ /* 0x000fc800078e00ff */
[----:B------:R0:W-:Y:S01]  /*0400*/  @!P1 STS [UR4], R14 ;  /* 0x0000000eff009988 */ /* 0x0001e20008000804 */
[----:B------:R-:W-:Y:S06]  /*0410*/  BAR.SYNC.DEFER_BLOCKING 0x0 ;  /* 0x0000000000007b1d */ /* 0x000fec0000010000 */
[----:B------:R-:W1:Y:S01]  /*0420*/  LDS R6, [UR4] ;  /* 0x00000004ff067984 */ /* 0x000e620008000800 */
[----:B------:R-:W-:Y:S05]  /*0430*/  @P2 BRA `(.L_x_26) ;  /* 0x0000000000482947 */ /* 0x000fea0003800000 */
[----:B------:R-:W-:Y:S02]  /*0440*/  IMAD.MOV.U32 R13, RZ, RZ, RZ ;  /* 0x000000ffff0d7224 */ /* 0x000fe400078e00ff */
[----:B------:R-:W-:-:S07]  /*0450*/  IMAD.MOV.U32 R9, RZ, RZ, R7 ;  /* 0x000000ffff097224 */ /* 0x000fce00078e0007 */
.L_x_27:
[----:B------:R-:W-:-:S06]  /*0460*/  IMAD.WIDE R10, R9, 0x4, R4 ;  /* 0x00000004090a7825 */ /* 0x000fcc00078e0204 */
[----:B------:R-:W1:Y:S01]  /*0470*/  LDG.E R11, desc[UR8][R10.64] ;  /* 0x000000080a0b7981 */ /* 0x000e62000c1e1900 */
[----:B------:R-:W-:Y:S02]  /*0480*/  HFMA2 R17, -RZ, RZ, 3.7421875, 0 ;  /* 0x437c0000ff117431 */ /* 0x000fe400000001ff */
[----:B------:R-:W-:Y:S02]  /*0490*/  IMAD.MOV.U32 R15, RZ, RZ, 0x3bbb989d ;  /* 0x3bbb989dff0f7424 */ /* 0x000fe400078e00ff */
[----:B------:R-:W-:-:S05]  /*04a0*/  VIADD R9, R9, UR7 ;  /* 0x0000000709097c36 */ /* 0x000fca0008000000 */
[----:B------:R-:W-:Y:S01]  /*04b0*/  ISETP.GE.AND P1, PT, R9, R0, PT ;  /* 0x000000000900720c */ /* 0x000fe20003f26270 */
[----:B-1----:R-:W-:-:S04]  /*04c0*/  FADD R12, -R6, R11 ;  /* 0x0000000b060c7221 */ /* 0x002fc80000000100 */
[----:B0-----:R-:W-:-:S04]  /*04d0*/  FFMA.SAT R14, R12, R15, 0.5 ;  /* 0x3f0000000c0e7423 */ /* 0x001fc8000000200f */
[----:B------:R-:W-:-:S04]  /*04e0*/  FFMA.RM R14, R14, R17, 12582913 ;  /* 0x4b4000010e0e7423 */ /* 0x000fc80000004011 */
[C---:B------:R-:W-:Y:S01]  /*04f0*/  FADD R15, R14.reuse, -12583039 ;  /* 0xcb40007f0e0f7421 */ /* 0x040fe20000000000 */
[----:B------:R-:W-:-:S03]  /*0500*/  IMAD.SHL.U32 R14, R14, 0x800000, RZ ;  /* 0x008000000e0e7824 */ /* 0x000fc600078e00ff */
[----:B------:R-:W-:-:S04]  /*0510*/  FFMA R15, R12, 1.4426950216293334961, -R15 ;  /* 0x3fb8aa3b0c0f7823 */ /* 0x000fc8000000080f */
[----:B------:R-:W-:-:S06]  /*0520*/  FFMA R15, R12, 1.925963033500011079e-08, R15 ;  /* 0x32a570600c0f7823 */ /* 0x000fcc000000000f */
[----:B------:R-:W0:Y:S02]  /*0530*/  MUFU.EX2 R15, R15 ;  /* 0x0000000f000f7308 */ /* 0x000e240000000800 */
[----:B0-----:R-:W-:Y:S01]  /*0540*/  FFMA R13, R14, R15, R13 ;  /* 0x0000000f0e0d7223 */ /* 0x001fe2000000000d */
[----:B------:R-:W-:Y:S06]  /*0550*/  @!P1 BRA `(.L_x_27) ;  /* 0xfffffffc00c09947 */ /* 0x000fec000383ffff */
.L_x_26:
[----:B------:R-:W-:Y:S05]  /*0560*/  BSYNC.RECONVERGENT B0 ;  /* 0x0000000000007941 */ /* 0x000fea0003800200 */
.L_x_25:
[----:B------:R-:W2:Y:S01]  /*0570*/  SHFL.DOWN PT, R10, R13, 0x10, 0x1f ;  /* 0x0a001f000d0a7f89 */ /* 0x000ea200000e0000 */
[----:B------:R-:W-:Y:S01]  /*0580*/  ISETP.GE.U32.AND P1, PT, R7, UR6, PT ;  /* 0x0000000607007c0c */ /* 0x000fe2000bf26070 */
[----:B--2---:R-:W-:Y:S01]  /*0590*/  FADD R10, R10, R13 ;  /* 0x0000000d0a0a7221 */ /* 0x004fe20000000000 */
[----:B------:R-:W-:-:S04]  /*05a0*/  IMAD.MOV.U32 R13, RZ, RZ, RZ ;  /* 0x000000ffff0d7224 */ /* 0x000fc800078e00ff */
[----:B------:R-:W2:Y:S02]  /*05b0*/  SHFL.DOWN PT, R9, R10, 0x8, 0x1f ;  /* 0x09001f000a097f89 */ /* 0x000ea400000e0000 */
[----:B--2---:R-:W-:-:S05]  /*05c0*/  FADD R9, R10, R9 ;  /* 0x000000090a097221 */ /* 0x004fca0000000000 */
[----:B------:R-:W2:Y:S02]  /*05d0*/  SHFL.DOWN PT, R12, R9, 0x4, 0x1f ;  /* 0x08801f00090c7f89 */ /* 0x000ea400000e0000 */
[----:B--2---:R-:W-:-:S05]  /*05e0*/  FADD R12, R9, R12 ;  /* 0x0000000c090c7221 */ /* 0x004fca0000000000 */
[----:B------:R-:W2:Y:S02]  /*05f0*/  SHFL.DOWN PT, R11, R12, 0x2, 0x1f ;  /* 0x08401f000c0b7f89 */ /* 0x000ea400000e0000 */
[----:B--2---:R-:W-:-:S05]  /*0600*/  FADD R11, R12, R11 ;  /* 0x0000000b0c0b7221 */ /* 0x004fca0000000000 */
[----:B0-----:R-:W0:Y:S02]  /*0610*/  SHFL.DOWN PT, R14, R11, 0x1, 0x1f ;  /* 0x08201f000b0e7f89 */ /* 0x001e2400000e0000 */
[----:B0-----:R-:W-:-:S05]  /*0620*/  FADD R14, R11, R14 ;  /* 0x0000000e0b0e7221 */ /* 0x001fca0000000000 */
[----:B------:R-:W-:Y:S01]  /*0630*/  @!P0 STS [R3+UR4], R14 ;  /* 0x0000000e03008988 */ /* 0x000fe20008000804 */
[----:B------:R-:W-:Y:S01]  /*0640*/  BAR.SYNC.DEFER_BLOCKING 0x0 ;  /* 0x0000000000007b1d */ /* 0x000fe20000010000 */
[----:B------:R-:W-:-:S05]  /*0650*/  ISETP.NE.AND P0, PT, R7, RZ, PT ;  /* 0x000000ff0700720c */ /* 0x000fca0003f05270 */
[----:B------:R-:W0:Y:S01]  /*0660*/  @!P1 LDS R13, [R8] ;  /* 0x00000000080d9984 */ /* 0x000e220000000800 */
[----:B------:R-:W-:-:S03]  /*0670*/  ISETP.GE.AND P1, PT, R7, R0, PT ;  /* 0x000000000700720c */ /* 0x000fc60003f26270 */
[----:B0-----:R-:W0:Y:S02]  /*0680*/  SHFL.DOWN PT, R10, R13, 0x10, 0x1f ;  /* 0x0a001f000d0a7f89 */ /* 0x001e2400000e0000 */
[----:B0-----:R-:W-:-:S05]  /*0690*/  FADD R10, R10, R13 ;  /* 0x0000000d0a0a7221 */ /* 0x001fca0000000000 */
[----:B------:R-:W0:Y:S02]  /*06a0*/  SHFL.DOWN PT, R9, R10, 0x8, 0x1f ;  /* 0x09001f000a097f89 */ /* 0x000e2400000e0000 */
[----:B0-----:R-:W-:-:S05]  /*06b0*/  FADD R9, R10, R9 ;  /* 0x000000090a097221 */ /* 0x001fca0000000000 */
[----:B------:R-:W0:Y:S02]  /*06c0*/  SHFL.DOWN PT, R12, R9, 0x4, 0x1f ;  /* 0x08801f00090c7f89 */ /* 0x000e2400000e0000 */
[----:B0-----:R-:W-:-:S05]  /*06d0*/  FADD R12, R9, R12 ;  /* 0x0000000c090c7221 */ /* 0x001fca0000000000 */
[----:B------:R-:W0:Y:S02]  /*06e0*/  SHFL.DOWN PT, R11, R12, 0x2, 0x1f ;  /* 0x08401f000c0b7f89 */ /* 0x000e2400000e0000 */
[----:B0-----:R-:W-:-:S05]  /*06f0*/  FADD R11, R12, R11 ;  /* 0x0000000b0c0b7221 */ /* 0x001fca0000000000 */
[----:B------:R-:W0:Y:S02]  /*0700*/  SHFL.DOWN PT, R14, R11, 0x1, 0x1f ;  /* 0x08201f000b0e7f89 */ /* 0x000e2400000e0000 */
[----:B0-----:R-:W-:-:S05]  /*0710*/  FADD R14, R11, R14 ;  /* 0x0000000e0b0e7221 */ /* 0x001fca0000000000 */
[----:B------:R0:W-:Y:S01]  /*0720*/  @!P0 STS [UR4], R14 ;  /* 0x0000000eff008988 */ /* 0x0001e20008000804 */
[----:B------:R-:W-:Y:S06]  /*0730*/  BAR.SYNC.DEFER_BLOCKING 0x0 ;  /* 0x0000000000007b1d */ /* 0x000fec0000010000 */
[----:B------:R-:W-:Y:S05]  /*0740*/  @P1 EXIT ;  /* 0x000000000000194d */ /* 0x000fea0003800000 */
[----:B------:R-:W2:Y:S01]  /*0750*/  LDS R3, [UR4] ;  /* 0x00000004ff037984 */ /* 0x000ea20008000800 */
[----:B------:R-:W3:Y:S01]  /*0760*/  LDCU UR6, c[0x0][0x394] ;  /* 0x00007280ff0677ac */ /* 0x000ee20008000800 */
[----:B------:R-:W4:Y:S02]  /*0770*/  LDCU.64 UR4, c[0x0][0x388] ;  /* 0x00007100ff0477ac */ /* 0x000f240008000a00 */
.L_x_30:
[----:B-1----:R-:W-:-:S06]  /*0780*/  IMAD.WIDE R8, R7, 0x4, R4 ;  /* 0x0000000407087825 */ /* 0x002fcc00078e0204 */
[----:B------:R-:W1:Y:S01]  /*0790*/  LDG.E R9, desc[UR8][R8.64] ;  /* 0x0000000808097981 */ /* 0x000e62000c1e1900 */
[----:B------:R-:W-:Y:S01]  /*07a0*/  IMAD.MOV.U32 R11, RZ, RZ, 0x3bbb989d ;  /* 0x3bbb989dff0b7424 */ /* 0x000fe200078e00ff */
[----:B--2---:R-:W2:Y:S01]  /*07b0*/  MUFU.RCP R12, R3 ;  /* 0x00000003000c7308 */ /* 0x004ea20000001000 */
[----:B------:R-:W-:Y:S01]  /*07c0*/  IMAD.MOV.U32 R13, RZ, RZ, 0x437c0000 ;  /* 0x437c0000ff0d7424 */ /* 0x000fe200078e00ff */
[----:B------:R-:W-:Y:S01]  /*07d0*/  BSSY.RECONVERGENT B0, `(.L_x_28) ;  /* 0x0000015000007945 */ /* 0x000fe20003800200 */
[----:B-1----:R-:W-:Y:S01]  /*07e0*/  FADD R0, -R6, R9 ;  /* 0x0000000906007221 */ /* 0x002fe20000000100 */
[----:B--2---:R-:W-:-:S03]  /*07f0*/  FFMA R9, -R3, R12, 1 ;  /* 0x3f80000003097423 */ /* 0x004fc6000000010c */
        /* <DEDUP_REMOVED lines=8> */
[----:B------:R-:W1:Y:S02]  /*0880*/  MUFU.EX2 R11, R11 ;  /* 0x0000000b000b7308 */ /* 0x000e640000000800 */
[----:B-1----:R-:W-:-:S06]  /*0890*/  FMUL R0, R0, R11 ;  /* 0x0000000b00007220 */ /* 0x002fcc0000400000 */
[----:B------:R-:W1:Y:S01]  /*08a0*/  FCHK P0, R0, R3 ;  /* 0x0000000300007302 */ /* 0x000e620000000000 */
[----:B------:R-:W-:-:S04]  /*08b0*/  FFMA R8, R0, R13, RZ ;  /* 0x0000000d00087223 */ /* 0x000fc800000000ff */
[----:B------:R-:W-:-:S04]  /*08c0*/  FFMA R10, -R3, R8, R0 ;  /* 0x00000008030a7223 */ /* 0x000fc80000000100 */
[----:B------:R-:W-:Y:S01]  /*08d0*/  FFMA R13, R13, R10, R8 ;  /* 0x0000000a0d0d7223 */ /* 0x000fe20000000008 */
[----:B-1----:R-:W-:Y:S06]  /*08e0*/  @!P0 BRA `(.L_x_29) ;  /* 0x00000000000c8947 */ /* 0x002fec0003800000 */
[----:B------:R-:W-:-:S07]  /*08f0*/  MOV R8, 0x910 ;  /* 0x0000091000087802 */ /* 0x000fce0000000f00 */
[----:B0--34-:R-:W-:Y:S05]  /*0900*/  CALL.REL.NOINC `($__internal_1_$__cuda_sm3x_div_rn_noftz_f32_slowpath) ;  /* 0x00000000002c7944 */ /* 0x019fea0003c00000 */
[----:B------:R-:W-:-:S07]  /*0910*/  IMAD.MOV.U32 R13, RZ, RZ, R0 ;  /* 0x000000ffff0d7224 */ /* 0x000fce00078e0000 */
.L_x_29:
[----:B---34-:R-:W-:Y:S05]  /*0920*/  BSYNC.RECONVERGENT B0 ;  /* 0x0000000000007941 */ /* 0x018fea0003800200 */
.L_x_28:
[C---:B------:R-:W-:Y:S02]  /*0930*/  IADD3 R0, P0, PT, R2.reuse, R7, RZ ;  /* 0x0000000702007210 */ /* 0x040fe40007f1e0ff */
[----:B------:R-:W-:Y:S02]  /*0940*/  IADD3 R7, PT, PT, R7, UR7, RZ ;  /* 0x0000000707077c10 */ /* 0x000fe4000fffe0ff */
[----:B------:R-:W-:Y:S02]  /*0950*/  LEA.HI.X.SX32 R9, R2, R9, 0x1, P0 ;  /* 0x0000000902097211 */ /* 0x000fe400000f0eff */
[----:B------:R-:W-:-:S04]  /*0960*/  LEA R8, P0, R0, UR4, 0x2 ;  /* 0x0000000400087c11 */ /* 0x000fc8000f8010ff */
[----:B------:R-:W-:Y:S02]  /*0970*/  LEA.HI.X R9, R0, UR5, R9, 0x2, P0 ;  /* 0x0000000500097c11 */ /* 0x000fe400080f1409 */
[----:B------:R-:W-:-:S03]  /*0980*/  ISETP.GE.AND P0, PT, R7, UR6, PT ;  /* 0x0000000607007c0c */ /* 0x000fc6000bf06270 */
[----:B------:R1:W-:Y:S10]  /*0990*/  STG.E desc[UR8][R8.64], R13 ;  /* 0x0000000d08007986 */ /* 0x0003f4000c101908 */
[----:B------:R-:W-:Y:S05]  /*09a0*/  @!P0 BRA `(.L_x_30) ;  /* 0xfffffffc00748947 */ /* 0x000fea000383ffff */
[----:B------:R-:W-:Y:S05]  /*09b0*/  EXIT ;  /* 0x000000000000794d */ /* 0x000fea0003800000 */
        .weak           $__internal_1_$__cuda_sm3x_div_rn_noftz_f32_slowpath
        .type           $__internal_1_$__cuda_sm3x_div_rn_noftz_f32_slowpath,@function
        .size           $__internal_1_$__cuda_sm3x_div_rn_noftz_f32_slowpath,(.L_x_143 - $__internal_1_$__cuda_sm3x_div_rn_noftz_f32_slowpath)
$__internal_1_$__cuda_sm3x_div_rn_noftz_f32_slowpath:
[--C-:B------:R-:W-:Y:S01]  /*09c0*/  SHF.R.U32.HI R11, RZ, 0x17, R3.reuse ;  /* 0x00000017ff0b7819 */ /* 0x100fe20000011603 */
[----:B------:R-:W-:Y:S01]  /*09d0*/  BSSY.RECONVERGENT B1, `(.L_x_31) ;  /* 0x0000064000017945 */ /* 0x000fe20003800200 */
[--C-:B------:R-:W-:Y:S01]  /*09e0*/  SHF.R.U32.HI R10, RZ, 0x17, R0.reuse ;  /* 0x00000017ff0a7819 */ /* 0x100fe20000011600 */
[----:B------:R-:W-:Y:S01]  /*09f0*/  IMAD.MOV.U32 R12, RZ, RZ, R0 ;  /* 0x000000ffff0c7224 */ /* 0x000fe200078e0000 */
[----:B------:R-:W-:Y:S01]  /*0a00*/  LOP3.LUT R11, R11, 0xff, RZ, 0xc0, !PT ;  /* 0x000000ff0b0b7812 */ /* 0x000fe200078ec0ff */
[----:B------:R-:W-:Y:S01]  /*0a10*/  IMAD.MOV.U32 R13, RZ, RZ, R3 ;  /* 0x000000ffff0d7224 */ /* 0x000fe200078e0003 */
[----:B------:R-:W-:-:S03]  /*0a20*/  LOP3.LUT R16, R10, 0xff, RZ, 0xc0, !PT ;  /* 0x000000ff0a107812 */ /* 0x000fc600078ec0ff */
[----:B------:R-:W-:Y:S02]  /*0a30*/  VIADD R14, R11, 0xffffffff ;  /* 0xffffffff0b0e7836 */ /* 0x000fe40000000000 */
[----:B------:R-:W-:-:S03]  /*0a40*/  VIADD R15, R16, 0xffffffff ;  /* 0xffffffff100f7836 */ /* 0x000fc60000000000 */
[----:B------:R-:W-:-:S04]  /*0a50*/  ISETP.GT.U32.AND P0, PT, R14, 0xfd, PT ;  /* 0x000000fd0e00780c */ /* 0x000fc80003f04070 */
[----:B------:R-:W-:-:S13]  /*0a60*/  ISETP.GT.U32.OR P0, PT, R15, 0xfd, P0 ;  /* 0x000000fd0f00780c */ /* 0x000fda0000704470 */
[----:B------:R-:W-:Y:S01]  /*0a70*/  @!P0 IMAD.MOV.U32 R10, RZ, RZ, RZ ;  /* 0x000000ffff0a8224 */ /* 0x000fe200078e00ff */
        /* <DEDUP_REMOVED lines=24> */
.L_x_32:
[----:B------:R-:W-:Y:S01]  /*0c00*/  LEA R0, R11, 0xc0800000, 0x17 ;  /* 0xc08000000b007811 */ /* 0x000fe200078eb8ff */
[----:B------:R-:W-:Y:S04]  /*0c10*/  BSSY.RECONVERGENT B2, `(.L_x_37) ;  /* 0x0000036000027945 */ /* 0x000fe80003800200 */
[----:B------:R-:W-:Y:S02]  /*0c20*/  IMAD.IADD R14, R13, 0x1, -R0 ;  /* 0x000000010d0e7824 */ /* 0x000fe400078e0a00 */
[----:B------:R-:W-:Y:S02]  /*0c30*/  VIADD R13, R16, 0xffffff81 ;  /* 0xffffff81100d7836 */ /* 0x000fe40000000000 */
[----:B------:R-:W0:Y:S01]  /*0c40*/  MUFU.RCP R15, R14 ;  /* 0x0000000e000f7308 */ /* 0x000e220000001000 */
[----:B------:R-:W-:Y:S01]  /*0c50*/  FADD.FTZ R17, -R14, -RZ ;  /* 0x800000ff0e117221 */ /* 0x000fe20000010100 */
[C---:B------:R-:W-:Y:S01]  /*0c60*/  IMAD R0, R13.reuse, -0x800000, R12 ;  /* 0xff8000000d007824 */ /* 0x040fe200078e020c */
[----:B------:R-:W-:-:S05]  /*0c70*/  IADD3 R13, PT, PT, R13, 0x7f, -R11 ;  /* 0x0000007f0d0d7810 */ /* 0x000fca0007ffe80b */
[----:B------:R-:W-:Y:S02]  /*0c80*/  IMAD.IADD R13, R13, 0x1, R10 ;  /* 0x000000010d0d7824 */ /* 0x000fe400078e020a */
        /* <DEDUP_REMOVED lines=9> */
[----:B------:R-:W-:-:S04]  /*0d20*/  IMAD.IADD R14, R11, 0x1, R13 ;  /* 0x000000010b0e7824 */ /* 0x000fc800078e020d */
[----:B------:R-:W-:-:S05]  /*0d30*/  VIADD R10, R14, 0xffffffff ;  /* 0xffffffff0e0a7836 */ /* 0x000fca0000000000 */
        /* <DEDUP_REMOVED lines=10> */
[C---:B------:R-:W-:Y:S01]  /*0de0*/  IADD3 R13, PT, PT, R14.reuse, 0x20, RZ ;  /* 0x000000200e0d7810 */ /* 0x040fe20007ffe0ff */
[CCC-:B------:R-:W-:Y:S01]  /*0df0*/  FFMA.RM R11, R19.reuse, R17.reuse, R16.reuse ;  /* 0x00000011130b7223 */ /* 0x1c0fe20000004010 */
[----:B------:R-:W-:Y:S02]  /*0e00*/  ISETP.NE.AND P2, PT, R14, RZ, PT ;  /* 0x000000ff0e00720c */ /* 0x000fe40003f45270 */
[----:B------:R-:W-:Y:S01]  /*0e10*/  LOP3.LUT R12, R10, 0x7fffff, RZ, 0xc0, !PT ;  /* 0x007fffff0a0c7812 */ /* 0x000fe200078ec0ff */
[----:B------:R-:W-:Y:S01]  /*0e20*/  FFMA.RP R10, R19, R17, R16 ;  /* 0x00000011130a7223 */ /* 0x000fe20000008010 */
[----:B------:R-:W-:Y:S01]  /*0e30*/  ISETP.NE.AND P1, PT, R14, RZ, PT ;  /* 0x000000ff0e00720c */ /* 0x000fe20003f25270 */
[----:B------:R-:W-:Y:S01]  /*0e40*/  IMAD.MOV R14, RZ, RZ, -R14 ;  /* 0x000000ffff0e7224 */ /* 0x000fe200078e0a0e */
[----:B------:R-:W-:Y:S02]  /*0e50*/  LOP3.LUT R12, R12, 0x800000, RZ, 0xfc, !PT ;  /* 0x008000000c0c7812 */ /* 0x000fe400078efcff */
[----:B------:R-:W-:-:S02]  /*0e60*/  FSETP.NEU.FTZ.AND P0, PT, R10, R11, PT ;  /* 0x0000000b0a00720b */ /* 0x000fc40003f1d000 */
[----:B------:R-:W-:Y:S02]  /*0e70*/  SHF.L.U32 R13, R12, R13, RZ ;  /* 0x0000000d0c0d7219 */ /* 0x000fe400000006ff */
[----:B------:R-:W-:Y:S02]  /*0e80*/  SEL R11, R14, RZ, P2 ;  /* 0x000000ff0e0b7207 */ /* 0x000fe40001000000 */
[----:B------:R-:W-:Y:S02]  /*0e90*/  ISETP.NE.AND P1, PT, R13, RZ, P1 ;  /* 0x000000ff0d00720c */ /* 0x000fe40000f25270 */
[----:B------:R-:W-:Y:S02]  /*0ea0*/  SHF.R.U32.HI R11, RZ, R11, R12 ;  /* 0x0000000bff0b7219 */ /* 0x000fe4000001160c */
[----:B------:R-:W-:Y:S02]  /*0eb0*/  PLOP3.LUT P0, PT, P0, P1, PT, 0xf8, 0x8f ;  /* 0x00000000008f781c */ /* 0x000fe40000703f70 */
[----:B------:R-:W-:-:S02]  /*0ec0*/  SHF.R.U32.HI R13, RZ, 0x1, R11 ;  /* 0x00000001ff0d7819 */ /* 0x000fc4000001160b */
[----:B------:R-:W-:-:S04]  /*0ed0*/  SEL R10, RZ, 0x1, !P0 ;  /* 0x00000001ff0a7807 */ /* 0x000fc80004000000 */
[----:B------:R-:W-:-:S04]  /*0ee0*/  LOP3.LUT R10, R10, 0x1, R13, 0xf8, !PT ;  /* 0x000000010a0a7812 */ /* 0x000fc800078ef80d */
[----:B------:R-:W-:-:S05]  /*0ef0*/  LOP3.LUT R10, R10, R11, RZ, 0xc0, !PT ;  /* 0x0000000b0a0a7212 */ /* 0x000fca00078ec0ff */
[----:B------:R-:W-:-:S05]  /*0f00*/  IMAD.IADD R13, R13, 0x1, R10 ;  /* 0x000000010d0d7824 */ /* 0x000fca00078e020a */
[----:B------:R-:W-:Y:S01]  /*0f10*/  LOP3.LUT R0, R13, R0, RZ, 0xfc, !PT ;  /* 0x000000000d007212 */ /* 0x000fe200078efcff */
[----:B------:R-:W-:Y:S06]  /*0f20*/  BRA `(.L_x_40) ;  /* 0x0000000000107947 */ /* 0x000fec0003800000 */
.L_x_39:
[----:B------:R-:W-:-:S04]  /*0f30*/  LOP3.LUT R0, R0, 0x80000000, RZ, 0xc0, !PT ;  /* 0x8000000000007812 */ /* 0x000fc800078ec0ff */
[----:B------:R-:W-:Y:S01]  /*0f40*/  LOP3.LUT R0, R0, 0x7f800000, RZ, 0xfc, !PT ;  /* 0x7f80000000007812 */ /* 0x000fe200078efcff */
[----:B------:R-:W-:Y:S06]  /*0f50*/  BRA `(.L_x_40) ;  /* 0x0000000000047947 */ /* 0x000fec0003800000 */
.L_x_38:
[----:B------:R-:W-:-:S07]  /*0f60*/  IMAD R0, R13, 0x800000, R0 ;  /* 0x008000000d007824 */ /* 0x000fce00078e0200 */
.L_x_40:
[----:B------:R-:W-:Y:S05]  /*0f70*/  BSYNC.RECONVERGENT B2 ;  /* 0x0000000000027941 */ /* 0x000fea0003800200 */
.L_x_37:
[----:B------:R-:W-:Y:S05]  /*0f80*/  BRA `(.L_x_41) ;  /* 0x0000000000207947 */ /* 0x000fea0003800000 */
.L_x_36:
[----:B------:R-:W-:-:S04]  /*0f90*/  LOP3.LUT R0, R13, 0x80000000, R12, 0x48, !PT ;  /* 0x800000000d007812 */ /* 0x000fc800078e480c */
[----:B------:R-:W-:Y:S01]  /*0fa0*/  LOP3.LUT R0, R0, 0x7f800000, RZ, 0xfc, !PT ;  /* 0x7f80000000007812 */ /* 0x000fe200078efcff */
[----:B------:R-:W-:Y:S06]  /*0fb0*/  BRA `(.L_x_41) ;  /* 0x0000000000147947 */ /* 0x000fec0003800000 */
.L_x_35:
[----:B------:R-:W-:Y:S01]  /*0fc0*/  LOP3.LUT R0, R13, 0x80000000, R12, 0x48, !PT ;  /* 0x800000000d007812 */ /* 0x000fe200078e480c */
[----:B------:R-:W-:Y:S06]  /*0fd0*/  BRA `(.L_x_41) ;  /* 0x00000000000c7947 */ /* 0x000fec0003800000 */
.L_x_34:
[----:B------:R-:W0:Y:S01]  /*0fe0*/  MUFU.RSQ R0, -QNAN ;  /* 0xffc0000000007908 */ /* 0x000e220000001400 */
[----:B------:R-:W-:Y:S05]  /*0ff0*/  BRA `(.L_x_41) ;  /* 0x0000000000047947 */ /* 0x000fea0003800000 */
.L_x_33:
[----:B------:R-:W-:-:S07]  /*1000*/  FADD.FTZ R0, R0, R3 ;  /* 0x0000000300007221 */ /* 0x000fce0000010000 */
.L_x_41:
[----:B------:R-:W-:Y:S05]  /*1010*/  BSYNC.RECONVERGENT B1 ;  /* 0x0000000000017941 */ /* 0x000fea0003800200 */
.L_x_31:
[----:B------:R-:W-:Y:S02]  /*1020*/  IMAD.MOV.U32 R10, RZ, RZ, R8 ;  /* 0x000000ffff0a7224 */ /* 0x000fe400078e0008 */
[----:B------:R-:W-:-:S04]  /*1030*/  IMAD.MOV.U32 R11, RZ, RZ, 0x0 ;  /* 0x00000000ff0b7424 */ /* 0x000fc800078e00ff */
[----:B0-----:R-:W-:Y:S05]  /*1040*/  RET.REL.NODEC R10 `(_Z17softmax_optimizedPKfPfii) ;  /* 0xffffffec0aec7950 */ /* 0x001fea0003c3ffff */
.L_x_42:
        /* <DEDUP_REMOVED lines=11> */
.L_x_143:


//--------------------- .text._Z17softmax_coalescedPKfPfii --------------------------
	.section	.text._Z17softmax_coalescedPKfPfii,"ax",@progbits
	.align	128
        .global         _Z17softmax_coalescedPKfPfii
        .type           _Z17softmax_coalescedPKfPfii,@function
        .size           _Z17softmax_coalescedPKfPfii,(.L_x_144 - _Z17softmax_coalescedPKfPfii)
        .other          _Z17softmax_coalescedPKfPfii,@"STO_CUDA_ENTRY STV_DEFAULT"
_Z17softmax_coalescedPKfPfii:
.text._Z17softmax_coalescedPKfPfii:
[----:B------:R-:W-:Y:S08]  /*0000*/  LDC R1, c[0x0][0x37c] ;  /* 0x0000df00ff017b82 */ /* 0x000ff00000000800 */
[----:B------:R-:W0:Y:S08]  /*0010*/  S2UR UR4, SR_CTAID.X ;  /* 0x00000000000479c3 */ /* 0x000e300000002500 */
[----:B------:R-:W0:Y:S02]  /*0020*/  LDC R0, c[0x0][0x390] ;  /* 0x0000e400ff007b82 */ /* 0x000e240000000800 */
[----:B0-----:R-:W-:-:S13]  /*0030*/  ISETP.LE.AND P0, PT, R0, UR4, PT ;  /* 0x0000000400007c0c */ /* 0x001fda000bf03270 */
[----:B------:R-:W-:Y:S05]  /*0040*/  @P0 EXIT ;  /* 0x000000000000094d */ /* 0x000fea0003800000 */
[----:B------:R-:W0:Y:S01]  /*0050*/  S2R R13, SR_TID.X ;  /* 0x00000000000d7919 */ /* 0x000e220000002100 */
[----:B------:R-:W1:Y:S01]  /*0060*/  LDC R0, c[0x0][0x394] ;  /* 0x0000e500ff007b82 */ /* 0x000e620000000800 */
[----:B------:R-:W2:Y:S01]  /*0070*/  LDCU.64 UR6, c[0x0][0x358] ;  /* 0x00006b00ff0677ac */ /* 0x000ea20008000a00 */
[----:B------:R-:W-:Y:S01]  /*0080*/  BSSY.RECONVERGENT B0, `(.L_x_43) ;  /* 0x000004e000007945 */ /* 0x000fe20003800200 */
[----:B------:R-:W-:-:S05]  /*0090*/  MOV R6, 0xff7fffff ;  /* 0xff7fffff00067802 */ /* 0x000fca0000000f00 */
[----:B------:R-:W3:Y:S08]  /*00a0*/  LDC.64 R4, c[0x0][0x380] ;  /* 0x0000e000ff047b82 */ /* 0x000ef00000000a00 */
[----:B------:R-:W4:Y:S01]  /*00b0*/  LDC R2, c[0x0][0x360] ;  /* 0x0000d800ff027b82 */ /* 0x000f220000000800 */
[----:B-1----:R-:W-:-:S05]  /*00c0*/  IMAD R10, R0, UR4, RZ ;  /* 0x00000004000a7c24 */ /* 0x002fca000f8e02ff */
[----:B------:R-:W-:Y:S02]  /*00d0*/  SHF.R.S32.HI R11, RZ, 0x1f, R10 ;  /* 0x0000001fff0b7819 */ /* 0x000fe4000001140a */
[----:B0-----:R-:W-:Y:S01]  /*00e0*/  ISETP.GE.AND P0, PT, R13, R0, PT ;  /* 0x000000000d00720c */ /* 0x001fe20003f06270 */
[----:B---3--:R-:W-:-:S12]  /*00f0*/  IMAD.WIDE R4, R10, 0x4, R4 ;  /* 0x000000040a047825 */ /* 0x008fd800078e0204 */
[----:B--2-4-:R-:W-:Y:S05]  /*0100*/  @P0 BRA `(.L_x_44) ;  /* 0x0000000400140947 */ /* 0x014fea0003800000 */
[----:B------:R-:W0:Y:S01]  /*0110*/  I2F.U32.RP R12, R2 ;  /* 0x00000002000c7306 */ /* 0x000e220000209000 */
[----:B------:R-:W-:Y:S01]  /*0120*/  IMAD.IADD R3, R13, 0x1, R2 ;  /* 0x000000010d037824 */ /* 0x000fe200078e0202 */
[----:B------:R-:W-:Y:S01]  /*0130*/  ISETP.NE.U32.AND P2, PT, R2, RZ, PT ;  /* 0x000000ff0200720c */ /* 0x000fe20003f45070 */
[----:B------:R-:W-:Y:S03]  /*0140*/  BSSY.RECONVERGENT B1, `(.L_x_45) ;  /* 0x0000030000017945 */ /* 0x000fe60003800200 */
[CC--:B------:R-:W-:Y:S02]  /*0150*/  ISETP.GE.U32.AND P0, PT, R3.reuse, R0.reuse, PT ;  /* 0x000000000300720c */ /* 0x0c0fe40003f06070 */
[----:B------:R-:W-:Y:S02]  /*0160*/  VIMNMX.U32 R8, PT, PT, R3, R0, !PT ;  /* 0x0000000003087248 */ /* 0x000fe40007fe0000 */
[----:B------:R-:W-:-:S04]  /*0170*/  SEL R9, RZ, 0x1, P0 ;  /* 0x00000001ff097807 */ /* 0x000fc80000000000 */
[----:B------:R-:W-:Y:S01]  /*0180*/  IADD3 R3, PT, PT, R8, -R3, -R9 ;  /* 0x8000000308037210 */ /* 0x000fe20007ffe809 */
[----:B0-----:R-:W0:Y:S02]  /*0190*/  MUFU.RCP R12, R12 ;  /* 0x0000000c000c7308 */ /* 0x001e240000001000 */
[----:B0-----:R-:W-:-:S06]  /*01a0*/  VIADD R6, R12, 0xffffffe ;  /* 0x0ffffffe0c067836 */ /* 0x001fcc0000000000 */
[----:B------:R0:W1:Y:S02]  /*01b0*/  F2I.FTZ.U32.TRUNC.NTZ R7, R6 ;  /* 0x0000000600077305 */ /* 0x000064000021f000 */
[----:B0-----:R-:W-:Y:S01]  /*01c0*/  HFMA2 R6, -RZ, RZ, 0, 0 ;  /* 0x00000000ff067431 */ /* 0x001fe200000001ff */
[----:B-1----:R-:W-:-:S05]  /*01d0*/  IADD3 R15, PT, PT, RZ, -R7, RZ ;  /* 0x80000007ff0f7210 */ /* 0x002fca0007ffe0ff */
[----:B------:R-:W-:-:S04]  /*01e0*/  IMAD R15, R15, R2, RZ ;  /* 0x000000020f0f7224 */ /* 0x000fc800078e02ff */
[----:B------:R-:W-:-:S06]  /*01f0*/  IMAD.HI.U32 R12, R7, R15, R6 ;  /* 0x0000000f070c7227 */ /* 0x000fcc00078e0006 */
[----:B------:R-:W-:-:S04]  /*0200*/  IMAD.HI.U32 R12, R12, R3, RZ ;  /* 0x000000030c0c7227 */ /* 0x000fc800078e00ff */
[----:B------:R-:W-:-:S04]  /*0210*/  IMAD.MOV R6, RZ, RZ, -R12 ;  /* 0x000000ffff067224 */ /* 0x000fc800078e0a0c */
[----:B------:R-:W-:Y:S01]  /*0220*/  IMAD R3, R2, R6, R3 ;  /* 0x0000000602037224 */ /* 0x000fe200078e0203 */
[----:B------:R-:W-:-:S04]  /*0230*/  MOV R6, 0xff7fffff ;  /* 0xff7fffff00067802 */ /* 0x000fc80000000f00 */
[----:B------:R-:W-:-:S13]  /*0240*/  ISETP.GE.U32.AND P0, PT, R3, R2, PT ;  /* 0x000000020300720c */ /* 0x000fda0003f06070 */
[----:B------:R-:W-:Y:S01]  /*0250*/  @P0 IADD3 R3, PT, PT, R3, -R2, RZ ;  /* 0x8000000203030210 */ /* 0x000fe20007ffe0ff */
[----:B------:R-:W-:-:S03]  /*0260*/  @P0 VIADD R12, R12, 0x1 ;  /* 0x000000010c0c0836 */ /* 0x000fc60000000000 */
[----:B------:R-:W-:-:S13]  /*0270*/  ISETP.GE.U32.AND P1, PT, R3, R2, PT ;  /* 0x000000020300720c */ /* 0x000fda0003f26070 */
[----:B------:R-:W-:Y:S02]  /*0280*/  @P1 IADD3 R12, PT, PT, R12, 0x1, RZ ;  /* 0x000000010c0c1810 */ /* 0x000fe40007ffe0ff */
[----:B------:R-:W-:-:S05]  /*0290*/  @!P2 LOP3.LUT R12, RZ, R2, RZ, 0x33, !PT ;  /* 0x00000002ff0ca212 */ /* 0x000fca00078e33ff */
[----:B------:R-:W-:-:S05]  /*02a0*/  IMAD.IADD R9, R9, 0x1, R12 ;  /* 0x0000000109097824 */ /* 0x000fca00078e020c */
[C---:B------:R-:W-:Y:S02]  /*02b0*/  LOP3.LUT R3, R9.reuse, 0x3, RZ, 0xc0, !PT ;  /* 0x0000000309037812 */ /* 0x040fe400078ec0ff */
[----:B------:R-:W-:Y:S02]  /*02c0*/  ISETP.GE.U32.AND P1, PT, R9, 0x3, PT ;  /* 0x000000030900780c */ /* 0x000fe40003f26070 */
[----:B------:R-:W-:Y:S01]  /*02d0*/  ISETP.NE.AND P0, PT, R3, 0x3, PT ;  /* 0x000000030300780c */ /* 0x000fe20003f05270 */
[----:B------:R-:W-:-:S12]  /*02e0*/  IMAD.MOV.U32 R3, RZ, RZ, R13 ;  /* 0x000000ffff037224 */ /* 0x000fd800078e000d */
[----:B------:R-:W-:Y:S05]  /*02f0*/  @!P0 BRA `(.L_x_46) ;  /* 0x0000000000508947 */ /* 0x000fea0003800000 */
[----:B------:R-:W0:Y:S01]  /*0300*/  LDCU.64 UR4, c[0x0][0x380] ;  /* 0x00007000ff0477ac */ /* 0x000e220008000a00 */
[C---:B------:R-:W-:Y:S01]  /*0310*/  SHF.L.U64.HI R7, R10.reuse, 0x2, R11 ;  /* 0x000000020a077819 */ /* 0x040fe2000001020b */
[----:B------:R-:W-:Y:S01]  /*0320*/  VIADD R3, R9, 0x1 ;  /* 0x0000000109037836 */ /* 0x000fe20000000000 */
[----:B------:R-:W-:-:S04]  /*0330*/  SHF.L.U32 R6, R10, 0x2, RZ ;  /* 0x000000020a067819 */ /* 0x000fc800000006ff */
[----:B------:R-:W-:Y:S01]  /*0340*/  LOP3.LUT R8, R3, 0x3, RZ, 0xc0, !PT ;  /* 0x0000000303087812 */ /* 0x000fe200078ec0ff */
[----:B------:R-:W-:-:S04]  /*0350*/  IMAD.WIDE.U32 R6, R13, 0x4, R6 ;  /* 0x000000040d067825 */ /* 0x000fc800078e0006 */
[----:B------:R-:W-:Y:S01]  /*0360*/  IMAD.MOV.U32 R3, RZ, RZ, R13 ;  /* 0x000000ffff037224 */ /* 0x000fe200078e000d */
[----:B0-----:R-:W-:Y:S02]  /*0370*/  IADD3 R14, P0, PT, R6, UR4, RZ ;  /* 0x00000004060e7c10 */ /* 0x001fe4000ff1e0ff */
[----:B------:R-:W-:Y:S02]  /*0380*/  MOV R6, 0xff7fffff ;  /* 0xff7fffff00067802 */ /* 0x000fe40000000f00 */
[----:B------:R-:W-:Y:S02]  /*0390*/  IADD3.X R9, PT, PT, R7, UR5, RZ, P0, !PT ;  /* 0x0000000507097c10 */ /* 0x000fe400087fe4ff */
[----:B------:R-:W-:-:S07]  /*03a0*/  IADD3 R7, PT, PT, -R8, RZ, RZ ;  /* 0x000000ff08077210 */ /* 0x000fce0007ffe1ff */
.L_x_47:
[----:B------:R-:W-:-:S05]  /*03b0*/  IMAD.MOV.U32 R15, RZ, RZ, R9 ;  /* 0x000000ffff0f7224 */ /* 0x000fca00078e0009 */
[----:B------:R0:W2:Y:S01]  /*03c0*/  LDG.E R17, desc[UR6][R14.64] ;  /* 0x000000060e117981 */ /* 0x0000a2000c1e1900 */
[----:B------:R-:W-:Y:S01]  /*03d0*/  IADD3 R7, PT, PT, R7, 0x1, RZ ;  /* 0x0000000107077810 */ /* 0x000fe20007ffe0ff */
[C---:B------:R-:W-:Y:S01]  /*03e0*/  IMAD.WIDE.U32 R8, R2.reuse, 0x4, R14 ;  /* 0x0000000402087825 */ /* 0x040fe200078e000e */
[----:B------:R-:W-:Y:S02]  /*03f0*/  IADD3 R3, PT, PT, R2, R3, RZ ;  /* 0x0000000302037210 */ /* 0x000fe40007ffe0ff */
[----:B------:R-:W-:Y:S01]  /*0400*/  ISETP.NE.AND P0, PT, R7, RZ, PT ;  /* 0x000000ff0700720c */ /* 0x000fe20003f05270 */
[----:B0-----:R-:W-:Y:S01]  /*0410*/  IMAD.MOV.U32 R14, RZ, RZ, R8 ;  /* 0x000000ffff0e7224 */ /* 0x001fe200078e0008 */
[----:B--2---:R-:W-:-:S11]  /*0420*/  FMNMX R6, R17, R6, !PT ;  /* 0x0000000611067209 */ /* 0x004fd60007800000 */
[----:B------:R-:W-:Y:S05]  /*0430*/  @P0 BRA `(.L_x_47) ;  /* 0xfffffffc00dc0947 */ /* 0x000fea000383ffff */
.L_x_46:
[----:B------:R-:W-:Y:S05]  /*0440*/  BSYNC.RECONVERGENT B1 ;  /* 0x0000000000017941 */ /* 0x000fea0003800200 */
.L_x_45:
[----:B------:R-:W-:Y:S05]  /*0450*/  @!P1 BRA `(.L_x_44) ;  /* 0x0000000000409947 */ /* 0x000fea0003800000 */
.L_x_48:
[----:B------:R-:W-:Y:S02]  /*0460*/  IMAD.IADD R15, R2, 0x1, R3 ;  /* 0x00000001020f7824 */ /* 0x000fe400078e0203 */
[----:B------:R-:W-:-:S03]  /*0470*/  IMAD.WIDE.U32 R8, R3, 0x4, R4 ;  /* 0x0000000403087825 */ /* 0x000fc600078e0004 */
[C---:B------:R-:W-:Y:S01]  /*0480*/  IADD3 R17, PT, PT, R15.reuse, R2, RZ ;  /* 0x000000020f117210 */ /* 0x040fe20007ffe0ff */
[----:B------:R-:W-:Y:S02]  /*0490*/  IMAD.WIDE.U32 R14, R15, 0x4, R4 ;  /* 0x000000040f0e7825 */ /* 0x000fe400078e0004 */
[----:B------:R-:W2:Y:S02]  /*04a0*/  LDG.E R9, desc[UR6][R8.64] ;  /* 0x0000000608097981 */ /* 0x000ea4000c1e1900 */
[C---:B------:R-:W-:Y:S02]  /*04b0*/  IMAD.IADD R3, R17.reuse, 0x1, R2 ;  /* 0x0000000111037824 */ /* 0x040fe400078e0202 */
[--C-:B------:R-:W-:Y:S01]  /*04c0*/  IMAD.WIDE.U32 R16, R17, 0x4, R4.reuse ;  /* 0x0000000411107825 */ /* 0x100fe200078e0004 */
[----:B------:R-:W2:Y:S03]  /*04d0*/  LDG.E R14, desc[UR6][R14.64] ;  /* 0x000000060e0e7981 */ /* 0x000ea6000c1e1900 */
[----:B------:R-:W-:-:S02]  /*04e0*/  IMAD.WIDE.U32 R18, R3, 0x4, R4 ;  /* 0x0000000403127825 */ /* 0x000fc400078e0004 */
[----:B------:R-:W3:Y:S04]  /*04f0*/  LDG.E R17, desc[UR6][R16.64] ;  /* 0x0000000610117981 */ /* 0x000ee8000c1e1900 */
[----:B------:R-:W3:Y:S01]  /*0500*/  LDG.E R18, desc[UR6][R18.64] ;  /* 0x0000000612127981 */ /* 0x000ee2000c1e1900 */
[----:B------:R-:W-:-:S04]  /*0510*/  IADD3 R3, PT, PT, R3, R2, RZ ;  /* 0x0000000203037210 */ /* 0x000fc80007ffe0ff */
[----:B------:R-:W-:Y:S02]  /*0520*/  ISETP.GE.AND P0, PT, R3, R0, PT ;  /* 0x000000000300720c */ /* 0x000fe40003f06270 */
[----:B--2---:R-:W-:-:S04]  /*0530*/  FMNMX3 R6, R6, R9, R14, !PT ;  /* 0x0000000906067276 */ /* 0x004fc8000780000e */
[----:B---3--:R-:W-:-:S07]  /*0540*/  FMNMX3 R6, R6, R17, R18, !PT ;  /* 0x0000001106067276 */ /* 0x008fce0007800012 */
[----:B------:R-:W-:Y:S05]  /*0550*/  @!P0 BRA `(.L_x_48) ;  /* 0xfffffffc00c08947 */ /* 0x000fea000383ffff */
.L_x_44:
[----:B------:R-:W-:Y:S05]  /*0560*/  BSYNC.RECONVERGENT B0 ;  /* 0x0000000000007941 */ /* 0x000fea0003800200 */
.L_x_43:
[----:B------:R-:W0:Y:S01]  /*0570*/  S2UR UR5, SR_CgaCtaId ;  /* 0x00000000000579c3 */ /* 0x000e220000008800 */
[----:B------:R-:W1:Y:S01]  /*0580*/  S2R R0, SR_CgaCtaId ;  /* 0x0000000000007919 */ /* 0x000e620000008800 */
[----:B------:R-:W-:Y:S01]  /*0590*/  UMOV UR4, 0x400 ;  /* 0x0000040000047882 */ /* 0x000fe20000000000 */
[----:B------:R-:W-:Y:S02]  /*05a0*/  ISETP.GE.U32.AND P0, PT, R2, 0x2, PT ;  /* 0x000000020200780c */ /* 0x000fe40003f06070 */
[----:B------:R-:W-:Y:S01]  /*05b0*/  MOV R3, 0x400 ;  /* 0x0000040000037802 */ /* 0x000fe20000000f00 */
[----:B0-----:R-:W-:-:S06]  /*05c0*/  ULEA UR4, UR5, UR4, 0x18 ;  /* 0x0000000405047291 */ /* 0x001fcc000f8ec0ff */
[----:B------:R-:W-:Y:S02]  /*05d0*/  LEA R9, R13, UR4, 0x2 ;  /* 0x000000040d097c11 */ /* 0x000fe4000f8e10ff */
[----:B-1----:R-:W-:-:S03]  /*05e0*/  LEA R3, R0, R3, 0x18 ;  /* 0x0000000300037211 */ /* 0x002fc600078ec0ff */
[----:B------:R0:W-:Y:S01]  /*05f0*/  STS [R9], R6 ;  /* 0x0000000609007388 */ /* 0x0001e20000000800 */
[----:B------:R-:W-:Y:S06]  /*0600*/  BAR.SYNC.DEFER_BLOCKING 0x0 ;  /* 0x0000000000007b1d */ /* 0x000fec0000010000 */
[----:B------:R-:W-:Y:S05]  /*0610*/  @!P0 BRA `(.L_x_49) ;  /* 0x0000000000308947 */ /* 0x000fea0003800000 */
[----:B------:R-:W-:-:S07]  /*0620*/  IMAD.MOV.U32 R0, RZ, RZ, R2 ;  /* 0x000000ffff007224 */ /* 0x000fce00078e0002 */
.L_x_50:
[----:B------:R-:W-:-:S04]  /*0630*/  SHF.R.U32.HI R8, RZ, 0x1, R0 ;  /* 0x00000001ff087819 */ /* 0x000fc80000011600 */
[----:B------:R-:W-:-:S13]  /*0640*/  ISETP.GE.U32.AND P0, PT, R13, R8, PT ;  /* 0x000000080d00720c */ /* 0x000fda0003f06070 */
[----:B------:R-:W-:Y:S01]  /*0650*/  @!P0 LEA R7, R8, R9, 0x2 ;  /* 0x0000000908078211 */ /* 0x000fe200078e10ff */
[----:B0-----:R-:W-:Y:S05]  /*0660*/  @!P0 LDS R6, [R9] ;  /* 0x0000000009068984 */ /* 0x001fea0000000800 */
[----:B------:R-:W0:Y:S02]  /*0670*/  @!P0 LDS R7, [R7] ;  /* 0x0000000007078984 */ /* 0x000e240000000800 */
[----:B0-----:R-:W-:-:S05]  /*0680*/  @!P0 FMNMX R6, R6, R7, !PT ;  /* 0x0000000706068209 */ /* 0x001fca0007800000 */
[----:B------:R1:W-:Y:S01]  /*0690*/  @!P0 STS [R9], R6 ;  /* 0x0000000609008388 */ /* 0x0003e20000000800 */
[----:B------:R-:W-:Y:S01]  /*06a0*/  BAR.SYNC.DEFER_BLOCKING 0x0 ;  /* 0x0000000000007b1d */ /* 0x000fe20000010000 */
[----:B------:R-:W-:Y:S01]  /*06b0*/  ISETP.GT.U32.AND P0, PT, R0, 0x3, PT ;  /* 0x000000030000780c */ /* 0x000fe20003f04070 */
[----:B------:R-:W-:-:S12]  /*06c0*/  IMAD.MOV.U32 R0, RZ, RZ, R8 ;  /* 0x000000ffff007224 */ /* 0x000fd800078e0008 */
[----:B-1----:R-:W-:Y:S05]  /*06d0*/  @P0 BRA `(.L_x_50) ;  /* 0xfffffffc00d40947 */ /* 0x002fea000383ffff */
.L_x_49:
[----:B------:R-:W1:Y:S01]  /*06e0*/  LDCU UR4, c[0x0][0x394] ;  /* 0x00007280ff0477ac */ /* 0x000e620008000800 */
[----:B------:R2:W3:Y:S01]  /*06f0*/  LDS R12, [R3] ;  /* 0x00000000030c7984 */ /* 0x0004e20000000800 */
[----:B------:R-:W-:Y:S01]  /*0700*/  BSSY.RECONVERGENT B0, `(.L_x_51) ;  /* 0x0000078000007945 */ /* 0x000fe20003800200 */
[----:B------:R-:W-:Y:S01]  /*0710*/  HFMA2 R0, -RZ, RZ, 0, 0 ;  /* 0x00000000ff007431 */ /* 0x000fe200000001ff */
[----:B------:R-:W-:Y:S01]  /*0720*/  BAR.SYNC.DEFER_BLOCKING 0x0 ;  /* 0x0000000000007b1d */ /* 0x000fe20000010000 */
[----:B-1----:R-:W-:-:S13]  /*0730*/  ISETP.GE.AND P0, PT, R13, UR4, PT ;  /* 0x000000040d007c0c */ /* 0x002fda000bf06270 */
[----:B--2---:R-:W-:Y:S05]  /*0740*/  @P0 BRA `(.L_x_52) ;  /* 0x0000000400cc0947 */ /* 0x004fea0003800000 */
[----:B------:R-:W1:Y:S01]  /*0750*/  I2F.U32.RP R14, R2 ;  /* 0x00000002000e7306 */ /* 0x000e620000209000 */
[----:B------:R-:W-:Y:S01]  /*0760*/  IMAD.IADD R8, R13, 0x1, R2 ;  /* 0x000000010d087824 */ /* 0x000fe200078e0202 */
[----:B------:R-:W-:Y:S01]  /*0770*/  ISETP.NE.U32.AND P2, PT, R2, RZ, PT ;  /* 0x000000ff0200720c */ /* 0x000fe20003f45070 */
[----:B------:R-:W-:Y:S03]  /*0780*/  BSSY.RECONVERGENT B1, `(.L_x_53) ;  /* 0x000003a000017945 */ /* 0x000fe60003800200 */
[C---:B------:R-:W-:Y:S02]  /*0790*/  ISETP.GE.AND P0, PT, R8.reuse, UR4, PT ;  /* 0x0000000408007c0c */ /* 0x040fe4000bf06270 */
[----:B------:R-:W-:Y:S02]  /*07a0*/  VIMNMX R0, PT, PT, R8, UR4, !PT ;  /* 0x0000000408007c48 */ /* 0x000fe4000ffe0100 */
[----:B0-----:R-:W-:Y:S01]  /*07b0*/  SEL R9, RZ, 0x1, P0 ;  /* 0x00000001ff097807 */ /* 0x001fe20000000000 */
[----:B-1----:R-:W0:Y:S02]  /*07c0*/  MUFU.RCP R14, R14 ;  /* 0x0000000e000e7308 */ /* 0x002e240000001000 */
[----:B0-----:R-:W-:-:S06]  /*07d0*/  VIADD R6, R14, 0xffffffe ;  /* 0x0ffffffe0e067836 */ /* 0x001fcc0000000000 */
[----:B------:R0:W1:Y:S02]  /*07e0*/  F2I.FTZ.U32.TRUNC.NTZ R7, R6 ;  /* 0x0000000600077305 */ /* 0x000064000021f000 */
[----:B0-----:R-:W-:Y:S02]  /*07f0*/  MOV R6, RZ ;  /* 0x000000ff00067202 */ /* 0x001fe40000000f00 */
[----:B-1----:R-:W-:-:S05]  /*0800*/  IADD3 R15, PT, PT, RZ, -R7, RZ ;  /* 0x80000007ff0f7210 */ /* 0x002fca0007ffe0ff */
[----:B------:R-:W-:-:S04]  /*0810*/  IMAD R15, R15, R2, RZ ;  /* 0x000000020f0f7224 */ /* 0x000fc800078e02ff */
[----:B------:R-:W-:Y:S01]  /*0820*/  IMAD.HI.U32 R14, R7, R15, R6 ;  /* 0x0000000f070e7227 */ /* 0x000fe200078e0006 */
[----:B------:R-:W-:-:S05]  /*0830*/  IADD3 R7, PT, PT, R0, -R8, -R9 ;  /* 0x8000000800077210 */ /* 0x000fca0007ffe809 */
[----:B------:R-:W-:-:S04]  /*0840*/  IMAD.HI.U32 R0, R14, R7, RZ ;  /* 0x000000070e007227 */ /* 0x000fc800078e00ff */
[----:B------:R-:W-:-:S04]  /*0850*/  IMAD.MOV R6, RZ, RZ, -R0 ;  /* 0x000000ffff067224 */ /* 0x000fc800078e0a00 */
[----:B------:R-:W-:-:S05]  /*0860*/  IMAD R7, R2, R6, R7 ;  /* 0x0000000602077224 */ /* 0x000fca00078e0207 */
[----:B------:R-:W-:-:S13]  /*0870*/  ISETP.GE.U32.AND P0, PT, R7, R2, PT ;  /* 0x000000020700720c */ /* 0x000fda0003f06070 */
[----:B------:R-:W-:Y:S01]  /*0880*/  @P0 IADD3 R7, PT, PT, R7, -R2, RZ ;  /* 0x8000000207070210 */ /* 0x000fe20007ffe0ff */
[----:B------:R-:W-:-:S03]  /*0890*/  @P0 VIADD R0, R0, 0x1 ;  /* 0x0000000100000836 */ /* 0x000fc60000000000 */
[----:B------:R-:W-:-:S13]  /*08a0*/  ISETP.GE.U32.AND P1, PT, R7, R2, PT ;  /* 0x000000020700720c */ /* 0x000fda0003f26070 */
[----:B------:R-:W-:Y:S02]  /*08b0*/  @P1 IADD3 R0, PT, PT, R0, 0x1, RZ ;  /* 0x0000000100001810 */ /* 0x000fe40007ffe0ff */
[----:B------:R-:W-:-:S05]  /*08c0*/  @!P2 LOP3.LUT R0, RZ, R2, RZ, 0x33, !PT ;  /* 0x00000002ff00a212 */ /* 0x000fca00078e33ff */
[----:B------:R-:W-:Y:S02]  /*08d0*/  IMAD.IADD R8, R9, 0x1, R0 ;  /* 0x0000000109087824 */ /* 0x000fe400078e0200 */
[----:B------:R-:W-:-:S03]  /*08e0*/  IMAD.MOV.U32 R9, RZ, RZ, R13 ;  /* 0x000000ffff097224 */ /* 0x000fc600078e000d */
[C---:B------:R-:W-:Y:S02]  /*08f0*/  LOP3.LUT R0, R8.reuse, 0x3, RZ, 0xc0, !PT ;  /* 0x0000000308007812 */ /* 0x040fe400078ec0ff */
[----:B------:R-:W-:Y:S02]  /*0900*/  ISETP.GE.U32.AND P1, PT, R8, 0x3, PT ;  /* 0x000000030800780c */ /* 0x000fe40003f26070 */
[----:B------:R-:W-:Y:S02]  /*0910*/  ISETP.NE.AND P0, PT, R0, 0x3, PT ;  /* 0x000000030000780c */ /* 0x000fe40003f05270 */
[----:B------:R-:W-:-:S11]  /*0920*/  MOV R0, RZ ;  /* 0x000000ff00007202 */ /* 0x000fd60000000f00 */
[----:B------:R-:W-:Y:S05]  /*0930*/  @!P0 BRA `(.L_x_54) ;  /* 0x0000000000788947 */ /* 0x000fea0003800000 */
[----:B------:R-:W0:Y:S01]  /*0940*/  LDCU.64 UR8, c[0x0][0x380] ;  /* 0x00007000ff0877ac */ /* 0x000e220008000a00 */
[----:B------:R-:W-:Y:S01]  /*0950*/  SHF.L.U64.HI R7, R10, 0x2, R11 ;  /* 0x000000020a077819 */ /* 0x000fe2000001020b */
[----:B------:R-:W-:Y:S01]  /*0960*/  VIADD R0, R8, 0x1 ;  /* 0x0000000108007836 */ /* 0x000fe20000000000 */
[----:B------:R-:W-:Y:S01]  /*0970*/  SHF.L.U32 R6, R10, 0x2, RZ ;  /* 0x000000020a067819 */ /* 0x000fe200000006ff */
[----:B------:R-:W-:-:S04]  /*0980*/  IMAD.MOV.U32 R9, RZ, RZ, R13 ;  /* 0x000000ffff097224 */ /* 0x000fc800078e000d */
[----:B------:R-:W-:-:S03]  /*0990*/  IMAD.WIDE.U32 R6, R13, 0x4, R6 ;  /* 0x000000040d067825 */ /* 0x000fc600078e0006 */
[----:B0-----:R-:W-:Y:S02]  /*09a0*/  IADD3 R14, P0, PT, R6, UR8, RZ ;  /* 0x00000008060e7c10 */ /* 0x001fe4000ff1e0ff */
[----:B------:R-:W-:Y:S02]  /*09b0*/  LOP3.LUT R6, R0, 0x3, RZ, 0xc0, !PT ;  /* 0x0000000300067812 */ /* 0x000fe400078ec0ff */
[----:B------:R-:W-:Y:S02]  /*09c0*/  MOV R0, RZ ;  /* 0x000000ff00007202 */ /* 0x000fe40000000f00 */
[----:B------:R-:W-:Y:S02]  /*09d0*/  IADD3.X R7, PT, PT, R7, UR9, RZ, P0, !PT ;  /* 0x0000000907077c10 */ /* 0x000fe400087fe4ff */
[----:B------:R-:W-:-:S07]  /*09e0*/  IADD3 R8, PT, PT, -R6, RZ, RZ ;  /* 0x000000ff06087210 */ /* 0x000fce0007ffe1ff */
.L_x_55:
[----:B------:R-:W-:-:S05]  /*09f0*/  IMAD.MOV.U32 R6, RZ, RZ, R14 ;  /* 0x000000ffff067224 */ /* 0x000fca00078e000e */
[----:B------:R0:W3:Y:S01]  /*0a00*/  LDG.E R15, desc[UR6][R6.64] ;  /* 0x00000006060f7981 */ /* 0x0000e2000c1e1900 */
[----:B------:R-:W-:Y:S02]  /*0a10*/  HFMA2 R14, -RZ, RZ, 0.96630859375, -0.0022525787353515625 ;  /* 0x3bbb989dff0e7431 */ /* 0x000fe400000001ff */
[----:B------:R-:W-:Y:S01]  /*0a20*/  IMAD.MOV.U32 R17, RZ, RZ, 0x437c0000 ;  /* 0x437c0000ff117424 */ /* 0x000fe200078e00ff */
[----:B------:R-:W-:Y:S01]  /*0a30*/  IADD3 R8, PT, PT, R8, 0x1, RZ ;  /* 0x0000000108087810 */ /* 0x000fe20007ffe0ff */
[----:B------:R-:W-:-:S03]  /*0a40*/  IMAD.IADD R9, R2, 0x1, R9 ;  /* 0x0000000102097824 */ /* 0x000fc600078e0209 */
[----:B------:R-:W-:Y:S01]  /*0a50*/  ISETP.NE.AND P0, PT, R8, RZ, PT ;  /* 0x000000ff0800720c */ /* 0x000fe20003f05270 */
[----:B0-----:R-:W-:-:S04]  /*0a60*/  IMAD.WIDE.U32 R6, R2, 0x4, R6 ;  /* 0x0000000402067825 */ /* 0x001fc800078e0006 */
[----:B---3--:R-:W-:-:S04]  /*0a70*/  FADD R15, -R12, R15 ;  /* 0x0000000f0c0f7221 */ /* 0x008fc80000000100 */
[----:B------:R-:W-:-:S04]  /*0a80*/  FFMA.SAT R14, R15, R14, 0.5 ;  /* 0x3f0000000f0e7423 */ /* 0x000fc8000000200e */
[----:B------:R-:W-:-:S04]  /*0a90*/  FFMA.RM R14, R14, R17, 12582913 ;  /* 0x4b4000010e0e7423 */ /* 0x000fc80000004011 */
[----:B------:R-:W-:-:S04]  /*0aa0*/  FADD R16, R14, -12583039 ;  /* 0xcb40007f0e107421 */ /* 0x000fc80000000000 */
[----:B------:R-:W-:-:S04]  /*0ab0*/  FFMA R16, R15, 1.4426950216293334961, -R16 ;  /* 0x3fb8aa3b0f107823 */ /* 0x000fc80000000810 */
[----:B------:R-:W-:Y:S01]  /*0ac0*/  FFMA R16, R15, 1.925963033500011079e-08, R16 ;  /* 0x32a570600f107823 */ /* 0x000fe20000000010 */
[----:B------:R-:W-:Y:S01]  /*0ad0*/  IMAD.SHL.U32 R15, R14, 0x800000, RZ ;  /* 0x008000000e0f7824 */ /* 0x000fe200078e00ff */
[----:B------:R-:W-:-:S04]  /*0ae0*/  MOV R14, R6 ;  /* 0x00000006000e7202 */ /* 0x000fc80000000f00 */
[----:B------:R-:W0:Y:S02]  /*0af0*/  MUFU.EX2 R16, R16 ;  /* 0x0000001000107308 */ /* 0x000e240000000800 */
[----:B0-----:R-:W-:Y:S01]  /*0b00*/  FFMA R0, R15, R16, R0 ;  /* 0x000000100f007223 */ /* 0x001fe20000000000 */
[----:B------:R-:W-:Y:S06]  /*0b10*/  @P0 BRA `(.L_x_55) ;  /* 0xfffffffc00b40947 */ /* 0x000fec000383ffff */
.L_x_54:
[----:B------:R-:W-:Y:S05]  /*0b20*/  BSYNC.RECONVERGENT B1 ;  /* 0x0000000000017941 */ /* 0x000fea0003800200 */
.L_x_53:
[----:B------:R-:W-:Y:S05]  /*0b30*/  @!P1 BRA `(.L_x_52) ;  /* 0x0000000000d09947 */ /* 0x000fea0003800000 */
.L_x_56:
[----:B------:R-:W-:Y:S01]  /*0b40*/  IMAD.WIDE.U32 R14, R9, 0x4, R4 ;  /* 0x00000004090e7825 */ /* 0x000fe200078e0004 */
[----:B------:R-:W-:-:S05]  /*0b50*/  IADD3 R9, PT, PT, R2, R9, RZ ;  /* 0x0000000902097210 */ /* 0x000fca0007ffe0ff */
[----:B------:R-:W3:Y:S01]  /*0b60*/  LDG.E R15, desc[UR6][R14.64] ;  /* 0x000000060e0f7981 */ /* 0x000ee2000c1e1900 */
[----:B------:R-:W-:-:S04]  /*0b70*/  IMAD.WIDE.U32 R18, R9, 0x4, R4 ;  /* 0x0000000409127825 */ /* 0x000fc800078e0004 */
[----:B------:R-:W-:Y:S01]  /*0b80*/  IMAD.IADD R9, R9, 0x1, R2 ;  /* 0x0000000109097824 */ /* 0x000fe200078e0202 */
[----:B------:R-:W2:Y:S03]  /*0b90*/  LDG.E R17, desc[UR6][R18.64] ;  /* 0x0000000612117981 */ /* 0x000ea6000c1e1900 */
[C---:B------:R-:W-:Y:S01]  /*0ba0*/  IMAD.WIDE.U32 R20, R9.reuse, 0x4, R4 ;  /* 0x0000000409147825 */ /* 0x040fe200078e0004 */
[----:B------:R-:W-:-:S05]  /*0bb0*/  IADD3 R9, PT, PT, R9, R2, RZ ;  /* 0x0000000209097210 */ /* 0x000fca0007ffe0ff */
[C---:B------:R-:W-:Y:S01]  /*0bc0*/  IMAD.WIDE.U32 R22, R9.reuse, 0x4, R4 ;  /* 0x0000000409167825 */ /* 0x040fe200078e0004 */
[----:B------:R-:W4:Y:S05]  /*0bd0*/  LDG.E R21, desc[UR6][R20.64] ;  /* 0x0000000614157981 */ /* 0x000f2a000c1e1900 */
[----:B------:R-:W5:Y:S01]  /*0be0*/  LDG.E R23, desc[UR6][R22.64] ;  /* 0x0000000616177981 */ /* 0x000f62000c1e1900 */
[----:B------:R-:W-:Y:S02]  /*0bf0*/  HFMA2 R7, -RZ, RZ, 3.7421875, 0 ;  /* 0x437c0000ff077431 */ /* 0x000fe400000001ff */
[----:B------:R-:W-:Y:S02]  /*0c00*/  IMAD.MOV.U32 R6, RZ, RZ, 0x3bbb989d ;  /* 0x3bbb989dff067424 */ /* 0x000fe400078e00ff */
[----:B------:R-:W-:-:S05]  /*0c10*/  IMAD.IADD R9, R9, 0x1, R2 ;  /* 0x0000000109097824 */ /* 0x000fca00078e0202 */
[----:B------:R-:W-:Y:S01]  /*0c20*/  ISETP.GE.AND P0, PT, R9, UR4, PT ;  /* 0x0000000409007c0c */ /* 0x000fe2000bf06270 */
[----:B---3--:R-:W-:-:S04]  /*0c30*/  FADD R25, -R12, R15 ;  /* 0x0000000f0c197221 */ /* 0x008fc80000000100 */
[----:B------:R-:W-:Y:S01]  /*0c40*/  FFMA.SAT R8, R25, R6, 0.5 ;  /* 0x3f00000019087423 */ /* 0x000fe20000002006 */
[----:B--2---:R-:W-:-:S03]  /*0c50*/  FADD R17, -R12, R17 ;  /* 0x000000110c117221 */ /* 0x004fc60000000100 */
[----:B------:R-:W-:Y:S01]  /*0c60*/  FFMA.RM R8, R8, R7, 12582913 ;  /* 0x4b40000108087423 */ /* 0x000fe20000004007 */
[----:B------:R-:W-:-:S03]  /*0c70*/  FFMA.SAT R14, R17, R6, 0.5 ;  /* 0x3f000000110e7423 */ /* 0x000fc60000002006 */
[----:B------:R-:W-:Y:S01]  /*0c80*/  FADD R16, R8, -12583039 ;  /* 0xcb40007f08107421 */ /* 0x000fe20000000000 */
[-C--:B------:R-:W-:Y:S01]  /*0c90*/  FFMA.RM R14, R14, R7.reuse, 12582913 ;  /* 0x4b4000010e0e7423 */ /* 0x080fe20000004007 */
[----:B----4-:R-:W-:Y:S02]  /*0ca0*/  FADD R15, -R12, R21 ;  /* 0x000000150c0f7221 */ /* 0x010fe40000000100 */
[----:B------:R-:W-:Y:S01]  /*0cb0*/  FFMA R16, R25, 1.4426950216293334961, -R16 ;  /* 0x3fb8aa3b19107823 */ /* 0x000fe20000000810 */
[C---:B------:R-:W-:Y:S01]  /*0cc0*/  FADD R18, R14.reuse, -12583039 ;  /* 0xcb40007f0e127421 */ /* 0x040fe20000000000 */
[----:B------:R-:W-:Y:S01]  /*0cd0*/  SHF.L.U32 R14, R14, 0x17, RZ ;  /* 0x000000170e0e7819 */ /* 0x000fe200000006ff */
[-C--:B------:R-:W-:Y:S01]  /*0ce0*/  FFMA.SAT R20, R15, R6.reuse, 0.5 ;  /* 0x3f0000000f147423 */ /* 0x080fe20000002006 */
[----:B-----5:R-:W-:Y:S01]  /*0cf0*/  FADD R19, -R12, R23 ;  /* 0x000000170c137221 */ /* 0x020fe20000000100 */
[----:B------:R-:W-:Y:S01]  /*0d00*/  FFMA R21, R25, 1.925963033500011079e-08, R16 ;  /* 0x32a5706019157823 */ /* 0x000fe20000000010 */
[----:B------:R-:W-:Y:S01]  /*0d10*/  FFMA R18, R17, 1.4426950216293334961, -R18 ;  /* 0x3fb8aa3b11127823 */ /* 0x000fe20000000812 */
[----:B------:R-:W-:Y:S01]  /*0d20*/  FFMA.RM R16, R20, R7, 12582913 ;  /* 0x4b40000114107423 */ /* 0x000fe20000004007 */
[----:B------:R-:W-:-:S02]  /*0d30*/  FFMA.SAT R22, R19, R6, 0.5 ;  /* 0x3f00000013167423 */ /* 0x000fc40000002006 */
[----:B------:R-:W-:Y:S01]  /*0d40*/  FFMA R6, R17, 1.925963033500011079e-08, R18 ;  /* 0x32a5706011067823 */ /* 0x000fe20000000012 */
[----:B------:R-:W-:Y:S01]  /*0d50*/  FADD R20, R16, -12583039 ;  /* 0xcb40007f10147421 */ /* 0x000fe20000000000 */
[----:B------:R-:W-:Y:S01]  /*0d60*/  FFMA.RM R7, R22, R7, 12582913 ;  /* 0x4b40000116077423 */ /* 0x000fe20000004007 */
[----:B------:R-:W0:Y:S01]  /*0d70*/  MUFU.EX2 R21, R21 ;  /* 0x0000001500157308 */ /* 0x000e220000000800 */
[----:B------:R-:W-:Y:S01]  /*0d80*/  SHF.L.U32 R17, R16, 0x17, RZ ;  /* 0x0000001710117819 */ /* 0x000fe200000006ff */
[----:B------:R-:W-:Y:S01]  /*0d90*/  FFMA R20, R15, 1.4426950216293334961, -R20 ;  /* 0x3fb8aa3b0f147823 */ /* 0x000fe20000000814 */
[C---:B------:R-:W-:Y:S01]  /*0da0*/  FADD R18, R7.reuse, -12583039 ;  /* 0xcb40007f07127421 */ /* 0x040fe20000000000 */
[----:B------:R-:W-:Y:S02]  /*0db0*/  IMAD.SHL.U32 R7, R7, 0x800000, RZ ;  /* 0x0080000007077824 */ /* 0x000fe400078e00ff */
[----:B------:R-:W-:Y:S01]  /*0dc0*/  FFMA R20, R15, 1.925963033500011079e-08, R20 ;  /* 0x32a570600f147823 */ /* 0x000fe20000000014 */
[----:B------:R-:W-:Y:S01]  /*0dd0*/  FFMA R18, R19, 1.4426950216293334961, -R18 ;  /* 0x3fb8aa3b13127823 */ /* 0x000fe20000000812 */
[----:B------:R-:W1:Y:S01]  /*0de0*/  MUFU.EX2 R6, R6 ;  /* 0x0000000600067308 */ /* 0x000e620000000800 */
[----:B------:R-:W-:-:S02]  /*0df0*/  IMAD.SHL.U32 R15, R8, 0x800000, RZ ;  /* 0x00800000080f7824 */ /* 0x000fc400078e00ff */
[----:B------:R-:W-:-:S05]  /*0e00*/  FFMA R18, R19, 1.925963033500011079e-08, R18 ;  /* 0x32a5706013127823 */ /* 0x000fca0000000012 */
[----:B------:R-:W2:Y:S01]  /*0e10*/  MUFU.EX2 R20, R20 ;  /* 0x0000001400147308 */ /* 0x000ea20000000800 */
[----:B0-----:R-:W-:-:S07]  /*0e20*/  FFMA R15, R15, R21, R0 ;  /* 0x000000150f0f7223 */ /* 0x001fce0000000000 */
[----:B------:R-:W0:Y:S01]  /*0e30*/  MUFU.EX2 R18, R18 ;  /* 0x0000001200127308 */ /* 0x000e220000000800 */
[----:B-1----:R-:W-:-:S04]  /*0e40*/  FFMA R6, R14, R6, R15 ;  /* 0x000000060e067223 */ /* 0x002fc8000000000f */
[----:B--2---:R-:W-:-:S04]  /*0e50*/  FFMA R6, R17, R20, R6 ;  /* 0x0000001411067223 */ /* 0x004fc80000000006 */
[----:B0-----:R-:W-:Y:S01]  /*0e60*/  FFMA R0, R7, R18, R6 ;  /* 0x0000001207007223 */ /* 0x001fe20000000006 */
[----:B------:R-:W-:Y:S06]  /*0e70*/  @!P0 BRA `(.L_x_56) ;  /* 0xfffffffc00308947 */ /* 0x000fec000383ffff */
.L_x_52:
[----:B------:R-:W-:Y:S05]  /*0e80*/  BSYNC.RECONVERGENT B0 ;  /* 0x0000000000007941 */ /* 0x000fea0003800200 */
.L_x_51:
[----:B------:R-:W1:Y:S01]  /*0e90*/  LDCU UR4, c[0x0][0x394] ;  /* 0x00007280ff0477ac */ /* 0x000e620008000800 */
[C---:B------:R-:W-:Y:S02]  /*0ea0*/  ISETP.GE.U32.AND P0, PT, R2.reuse, 0x2, PT ;  /* 0x000000020200780c */ /* 0x040fe40003f06070 */
[----:B0-----:R-:W-:-:S05]  /*0eb0*/  LEA R6, R2, R3, 0x2 ;  /* 0x0000000302067211 */ /* 0x001fca00078e10ff */
[----:B------:R-:W-:-:S05]  /*0ec0*/  IMAD R7, R13, 0x4, R6 ;  /* 0x000000040d077824 */ /* 0x000fca00078e0206 */
[----:B------:R0:W-:Y:S01]  /*0ed0*/  STS [R7], R0 ;  /* 0x0000000007007388 */ /* 0x0001e20000000800 */
[----:B------:R-:W-:Y:S01]  /*0ee0*/  BAR.SYNC.DEFER_BLOCKING 0x0 ;  /* 0x0000000000007b1d */ /* 0x000fe20000010000 */
[----:B-1----:R-:W-:-:S05]  /*0ef0*/  ISETP.GE.AND P1, PT, R13, UR4, PT ;  /* 0x000000040d007c0c */ /* 0x002fca000bf26270 */
[----:B------:R-:W-:Y:S08]  /*0f00*/  @!P0 BRA `(.L_x_57) ;  /* 0x0000000000308947 */ /* 0x000ff00003800000 */
[----:B0-----:R-:W-:-:S07]  /*0f10*/  MOV R0, R2 ;  /* 0x0000000200007202 */ /* 0x001fce0000000f00 */
.L_x_58:
[----:B------:R-:W-:-:S04]  /*0f20*/  SHF.R.U32.HI R14, RZ, 0x1, R0 ;  /* 0x00000001ff0e7819 */ /* 0x000fc80000011600 */
[----:B------:R-:W-:-:S13]  /*0f30*/  ISETP.GE.U32.AND P0, PT, R13, R14, PT ;  /* 0x0000000e0d00720c */ /* 0x000fda0003f06070 */
[----:B------:R-:W-:Y:S01]  /*0f40*/  @!P0 IMAD R3, R14, 0x4, R7 ;  /* 0x000000040e038824 */ /* 0x000fe200078e0207 */
[----:B------:R-:W-:Y:S05]  /*0f50*/  @!P0 LDS R8, [R7] ;  /* 0x0000000007088984 */ /* 0x000fea0000000800 */
[----:B------:R-:W0:Y:S02]  /*0f60*/  @!P0 LDS R3, [R3] ;  /* 0x0000000003038984 */ /* 0x000e240000000800 */
[----:B0-----:R-:W-:-:S05]  /*0f70*/  @!P0 FADD R8, R3, R8 ;  /* 0x0000000803088221 */ /* 0x001fca0000000000 */
[----:B------:R1:W-:Y:S01]  /*0f80*/  @!P0 STS [R7], R8 ;  /* 0x0000000807008388 */ /* 0x0003e20000000800 */
[----:B------:R-:W-:Y:S01]  /*0f90*/  BAR.SYNC.DEFER_BLOCKING 0x0 ;  /* 0x0000000000007b1d */ /* 0x000fe20000010000 */
[----:B------:R-:W-:Y:S02]  /*0fa0*/  ISETP.GT.U32.AND P0, PT, R0, 0x3, PT ;  /* 0x000000030000780c */ /* 0x000fe40003f04070 */
[----:B------:R-:W-:-:S11]  /*0fb0*/  MOV R0, R14 ;  /* 0x0000000e00007202 */ /* 0x000fd60000000f00 */
[----:B-1----:R-:W-:Y:S05]  /*0fc0*/  @P0 BRA `(.L_x_58) ;  /* 0xfffffffc00d40947 */ /* 0x002fea000383ffff */
.L_x_57:
[----:B------:R1:W2:Y:S01]  /*0fd0*/  LDS R3, [R6] ;  /* 0x0000000006037984 */ /* 0x0002a20000000800 */
[----:B------:R-:W-:Y:S06]  /*0fe0*/  BAR.SYNC.DEFER_BLOCKING 0x0 ;  /* 0x0000000000007b1d */ /* 0x000fec0000010000 */
[----:B------:R-:W-:Y:S05]  /*0ff0*/  @P1 EXIT ;  /* 0x000000000000194d */ /* 0x000fea0003800000 */
[----:B------:R-:W4:Y:S01]  /*1000*/  I2F.U32.RP R8, R2 ;  /* 0x0000000200087306 */ /* 0x000f220000209000 */
[----:B0-----:R-:W-:Y:S01]  /*1010*/  IMAD.IADD R0, R13, 0x1, R2 ;  /* 0x000000010d007824 */ /* 0x001fe200078e0202 */
[----:B------:R-:W-:Y:S01]  /*1020*/  ISETP.NE.U32.AND P2, PT, R2, RZ, PT ;  /* 0x000000ff0200720c */ /* 0x000fe20003f45070 */
[----:B------:R-:W-:Y:S03]  /*1030*/  BSSY.RECONVERGENT B0, `(.L_x_59) ;  /* 0x0000045000007945 */ /* 0x000fe60003800200 */
[C---:B------:R-:W-:Y:S02]  /*1040*/  ISETP.GE.AND P0, PT, R0.reuse, UR4, PT ;  /* 0x0000000400007c0c */ /* 0x040fe4000bf06270 */
[----:B------:R-:W-:Y:S02]  /*1050*/  VIMNMX R9, PT, PT, R0, UR4, !PT ;  /* 0x0000000400097c48 */ /* 0x000fe4000ffe0100 */
[----:B------:R-:W-:-:S04]  /*1060*/  SEL R18, RZ, 0x1, P0 ;  /* 0x00000001ff127807 */ /* 0x000fc80000000000 */
[----:B------:R-:W-:Y:S01]  /*1070*/  IADD3 R9, PT, PT, R9, -R0, -R18 ;  /* 0x8000000009097210 */ /* 0x000fe20007ffe812 */
[----:B----4-:R-:W1:Y:S02]  /*1080*/  MUFU.RCP R8, R8 ;  /* 0x0000000800087308 */ /* 0x010e640000001000 */
[----:B-1----:R-:W-:-:S06]  /*1090*/  VIADD R6, R8, 0xffffffe ;  /* 0x0ffffffe08067836 */ /* 0x002fcc0000000000 */
[----:B------:R0:W1:Y:S02]  /*10a0*/  F2I.FTZ.U32.TRUNC.NTZ R7, R6 ;  /* 0x0000000600077305 */ /* 0x000064000021f000 */
[----:B0-----:R-:W-:Y:S01]  /*10b0*/  HFMA2 R6, -RZ, RZ, 0, 0 ;  /* 0x00000000ff067431 */ /* 0x001fe200000001ff */
[----:B-1----:R-:W-:-:S05]  /*10c0*/  IADD3 R15, PT, PT, RZ, -R7, RZ ;  /* 0x80000007ff0f7210 */ /* 0x002fca0007ffe0ff */
[----:B------:R-:W-:-:S04]  /*10d0*/  IMAD R15, R15, R2, RZ ;  /* 0x000000020f0f7224 */ /* 0x000fc800078e02ff */
[----:B------:R-:W-:-:S06]  /*10e0*/  IMAD.HI.U32 R8, R7, R15, R6 ;  /* 0x0000000f07087227 */ /* 0x000fcc00078e0006 */
        /* <DEDUP_REMOVED lines=9> */
[----:B------:R-:W-:-:S05]  /*1180*/  IMAD.IADD R18, R18, 0x1, R7 ;  /* 0x0000000112127824 */ /* 0x000fca00078e0207 */
[----:B------:R-:W-:-:S04]  /*1190*/  LOP3.LUT R0, R18, 0x3, RZ, 0xc0, !PT ;  /* 0x0000000312007812 */ /* 0x000fc800078ec0ff */
[----:B------:R-:W-:-:S13]  /*11a0*/  ISETP.NE.AND P0, PT, R0, 0x3, PT ;  /* 0x000000030000780c */ /* 0x000fda0003f05270 */
[----:B------:R-:W-:Y:S05]  /*11b0*/  @!P0 BRA `(.L_x_60) ;  /* 0x0000000000b08947 */ /* 0x000fea0003800000 */
[----:B------:R-:W0:Y:S01]  /*11c0*/  LDC.64 R6, c[0x0][0x388] ;  /* 0x0000e200ff067b82 */ /* 0x000e220000000a00 */
[----:B------:R-:W-:Y:S01]  /*11d0*/  IADD3 R0, PT, PT, R18, 0x1, RZ ;  /* 0x0000000112007810 */ /* 0x000fe20007ffe0ff */
[C---:B------:R-:W-:Y:S01]  /*11e0*/  IMAD.SHL.U32 R16, R10.reuse, 0x4, RZ ;  /* 0x000000040a107824 */ /* 0x040fe200078e00ff */
[----:B------:R-:W-:Y:S02]  /*11f0*/  SHF.L.U64.HI R17, R10, 0x2, R11 ;  /* 0x000000020a117819 */ /* 0x000fe4000001020b */
[----:B------:R-:W-:-:S03]  /*1200*/  LOP3.LUT R0, R0, 0x3, RZ, 0xc0, !PT ;  /* 0x0000000300007812 */ /* 0x000fc600078ec0ff */
[----:B------:R-:W1:Y:S01]  /*1210*/  LDC.64 R8, c[0x0][0x380] ;  /* 0x0000e000ff087b82 */ /* 0x000e620000000a00 */
[----:B------:R-:W-:Y:S01]  /*1220*/  IADD3 R19, PT, PT, -R0, RZ, RZ ;  /* 0x000000ff00137210 */ /* 0x000fe20007ffe1ff */
[----:B0-----:R-:W-:-:S04]  /*1230*/  IMAD.WIDE.U32 R6, R13, 0x4, R6 ;  /* 0x000000040d067825 */ /* 0x001fc800078e0006 */
[----:B-1----:R-:W-:-:S04]  /*1240*/  IMAD.WIDE.U32 R8, R13, 0x4, R8 ;  /* 0x000000040d087825 */ /* 0x002fc800078e0008 */
[----:B------:R-:W-:-:S07]  /*1250*/  IMAD R13, R0, R2, R13 ;  /* 0x00000002000d7224 */ /* 0x000fce00078e020d */
.L_x_63:
[----:B0-----:R-:W-:-:S05]  /*1260*/  IADD3 R14, P0, PT, R8, R16, RZ ;  /* 0x00000010080e7210 */ /* 0x001fca0007f1e0ff */
[----:B------:R-:W-:-:S06]  /*1270*/  IMAD.X R15, R9, 0x1, R17, P0 ;  /* 0x00000001090f7824 */ /* 0x000fcc00000e0611 */
[----:B------:R-:W3:Y:S01]  /*1280*/  LDG.E R15, desc[UR6][R14.64] ;  /* 0x000000060e0f7981 */ /* 0x000ee2000c1e1900 */
[----:B------:R-:W-:Y:S01]  /*1290*/  MOV R21, 0x3bbb989d ;  /* 0x3bbb989d00157802 */ /* 0x000fe20000000f00 */
[----:B------:R-:W-:Y:S01]  /*12a0*/  IMAD.MOV.U32 R23, RZ, RZ, 0x437c0000 ;  /* 0x437c0000ff177424 */ /* 0x000fe200078e00ff */
[----:B--2---:R-:W0:Y:S01]  /*12b0*/  MUFU.RCP R22, R3 ;  /* 0x0000000300167308 */ /* 0x004e220000001000 */
[----:B------:R-:W-:Y:S01]  /*12c0*/  VIADD R19, R19, 0x1 ;  /* 0x0000000113137836 */ /* 0x000fe20000000000 */
[----:B------:R-:W-:Y:S04]  /*12d0*/  BSSY.RECONVERGENT B1, `(.L_x_61) ;  /* 0x0000015000017945 */ /* 0x000fe80003800200 */
[----:B------:R-:W-:Y:S01]  /*12e0*/  ISETP.NE.AND P2, PT, R19, RZ, PT ;  /* 0x000000ff1300720c */ /* 0x000fe20003f45270 */
[----:B---3--:R-:W-:Y:S01]  /*12f0*/  FADD R0, -R12, R15 ;  /* 0x0000000f0c007221 */ /* 0x008fe20000000100 */
[----:B0-----:R-:W-:-:S03]  /*1300*/  FFMA R15, -R3, R22, 1 ;  /* 0x3f800000030f7423 */ /* 0x001fc60000000116 */
[----:B------:R-:W-:Y:S01]  /*1310*/  FFMA.SAT R20, R0, R21, 0.5 ;  /* 0x3f00000000147423 */ /* 0x000fe20000002015 */
[----:B------:R-:W-:-:S03]  /*1320*/  FFMA R15, R22, R15, R22 ;  /* 0x0000000f160f7223 */ /* 0x000fc60000000016 */
[----:B------:R-:W-:-:S04]  /*1330*/  FFMA.RM R20, R20, R23, 12582913 ;  /* 0x4b40000114147423 */ /* 0x000fc80000004017 */
[----:B------:R-:W-:-:S04]  /*1340*/  FADD R21, R20, -12583039 ;  /* 0xcb40007f14157421 */ /* 0x000fc80000000000 */
[----:B------:R-:W-:-:S04]  /*1350*/  FFMA R21, R0, 1.4426950216293334961, -R21 ;  /* 0x3fb8aa3b00157823 */ /* 0x000fc80000000815 */
[----:B------:R-:W-:Y:S01]  /*1360*/  FFMA R21, R0, 1.925963033500011079e-08, R21 ;  /* 0x32a5706000157823 */ /* 0x000fe20000000015 */
[----:B------:R-:W-:-:S05]  /*1370*/  SHF.L.U32 R0, R20, 0x17, RZ ;  /* 0x0000001714007819 */ /* 0x000fca00000006ff */
        /* <DEDUP_REMOVED lines=8> */
[----:B------:R-:W-:Y:S05]  /*1400*/  CALL.REL.NOINC `($__internal_2_$__cuda_sm3x_div_rn_noftz_f32_slowpath) ;  /* 0x00000008004c7944 */ /* 0x000fea0003c00000 */
[----:B------:R-:W-:-:S07]  /*1410*/  MOV R23, R21 ;  /* 0x0000001500177202 */ /* 0x000fce0000000f00 */
.L_x_62:
[----:B------:R-:W-:Y:S05]  /*1420*/  BSYNC.RECONVERGENT B1 ;  /* 0x0000000000017941 */ /* 0x000fea0003800200 */
.L_x_61:
[----:B------:R-:W-:-:S05]  /*1430*/  IADD3 R14, P0, PT, R6, R16, RZ ;  /* 0x00000010060e7210 */ /* 0x000fca0007f1e0ff */
[--C-:B------:R-:W-:Y:S02]  /*1440*/  IMAD.X R15, R7, 0x1, R17.reuse, P0 ;  /* 0x00000001070f7824 */ /* 0x100fe400000e0611 */
[----:B------:R-:W-:-:S03]  /*1450*/  IMAD.WIDE.U32 R16, R2, 0x4, R16 ;  /* 0x0000000402107825 */ /* 0x000fc600078e0010 */
[----:B------:R0:W-:Y:S01]  /*1460*/  STG.E desc[UR6][R14.64], R23 ;  /* 0x000000170e007986 */ /* 0x0001e2000c101906 */
[----:B------:R-:W-:Y:S05]  /*1470*/  @P2 BRA `(.L_x_63) ;  /* 0xfffffffc00782947 */ /* 0x000fea000383ffff */
.L_x_60:
[----:B------:R-:W-:Y:S05]  /*1480*/  BSYNC.RECONVERGENT B0 ;  /* 0x0000000000007941 */ /* 0x000fea0003800200 */
.L_x_59:
[----:B------:R-:W-:Y:S01]  /*1490*/  ISETP.GE.U32.AND P0, PT, R18, 0x3, PT ;  /* 0x000000031200780c */ /* 0x000fe20003f06070 */
[----:B------:R-:W1:Y:S01]  /*14a0*/  LDCU UR8, c[0x0][0x394] ;  /* 0x00007280ff0877ac */ /* 0x000e620008000800 */
[----:B------:R-:W4:Y:S11]  /*14b0*/  LDCU.64 UR4, c[0x0][0x388] ;  /* 0x00007100ff0477ac */ /* 0x000f360008000a00 */
[----:B-1--4-:R-:W-:Y:S05]  /*14c0*/  @!P0 EXIT ;  /* 0x000000000000894d */ /* 0x012fea0003800000 */
.L_x_72:
[----:B-1----:R-:W-:-:S06]  /*14d0*/  IMAD.WIDE.U32 R6, R13, 0x4, R4 ;  /* 0x000000040d067825 */ /* 0x002fcc00078e0004 */
[----:B------:R-:W3:Y:S01]  /*14e0*/  LDG.E R7, desc[UR6][R6.64] ;  /* 0x0000000606077981 */ /* 0x000ee2000c1e1900 */
[----:B------:R-:W-:Y:S02]  /*14f0*/  HFMA2 R9, -RZ, RZ, 0.96630859375, -0.0022525787353515625 ;  /* 0x3bbb989dff097431 */ /* 0x000fe400000001ff */
[----:B0-----:R-:W-:Y:S01]  /*1500*/  IMAD.MOV.U32 R15, RZ, RZ, 0x437c0000 ;  /* 0x437c0000ff0f7424 */ /* 0x001fe200078e00ff */
[----:B--2---:R-:W0:Y:S01]  /*1510*/  MUFU.RCP R14, R3 ;  /* 0x00000003000e7308 */ /* 0x004e220000001000 */
[----:B------:R-:W-:Y:S01]  /*1520*/  BSSY.RECONVERGENT B0, `(.L_x_64) ;  /* 0x0000015000007945 */ /* 0x000fe20003800200 */
[----:B---3--:R-:W-:Y:S01]  /*1530*/  FADD R0, -R12, R7 ;  /* 0x000000070c007221 */ /* 0x008fe20000000100 */
[----:B0-----:R-:W-:-:S03]  /*1540*/  FFMA R7, -R3, R14, 1 ;  /* 0x3f80000003077423 */ /* 0x001fc6000000010e */
[----:B------:R-:W-:-:S04]  /*1550*/  FFMA.SAT R8, R0, R9, 0.5 ;  /* 0x3f00000000087423 */ /* 0x000fc80000002009 */
[----:B------:R-:W-:-:S04]  /*1560*/  FFMA.RM R8, R8, R15, 12582913 ;  /* 0x4b40000108087423 */ /* 0x000fc8000000400f */
[C---:B------:R-:W-:Y:S01]  /*1570*/  FADD R9, R8.reuse, -12583039 ;  /* 0xcb40007f08097421 */ /* 0x040fe20000000000 */
[----:B------:R-:W-:-:S03]  /*1580*/  SHF.L.U32 R8, R8, 0x17, RZ ;  /* 0x0000001708087819 */ /* 0x000fc600000006ff */
[----:B------:R-:W-:-:S04]  /*1590*/  FFMA R9, R0, 1.4426950216293334961, -R9 ;  /* 0x3fb8aa3b00097823 */ /* 0x000fc80000000809 */
[----:B------:R-:W-:Y:S01]  /*15a0*/  FFMA R9, R0, 1.925963033500011079e-08, R9 ;  /* 0x32a5706000097823 */ /* 0x000fe20000000009 */
[----:B------:R-:W-:-:S05]  /*15b0*/  FFMA R0, R14, R7, R14 ;  /* 0x000000070e007223 */ /* 0x000fca000000000e */
[----:B------:R-:W0:Y:S02]  /*15c0*/  MUFU.EX2 R9, R9 ;  /* 0x0000000900097308 */ /* 0x000e240000000800 */
[----:B0-----:R-:W-:-:S06]  /*15d0*/  FMUL R8, R8, R9 ;  /* 0x0000000908087220 */ /* 0x001fcc0000400000 */
[----:B------:R-:W0:Y:S01]  /*15e0*/  FCHK P0, R8, R3 ;  /* 0x0000000308007302 */ /* 0x000e220000000000 */
[----:B------:R-:W-:-:S04]  /*15f0*/  FFMA R6, R0, R8, RZ ;  /* 0x0000000800067223 */ /* 0x000fc800000000ff */
[----:B------:R-:W-:-:S04]  /*1600*/  FFMA R7, -R3, R6, R8 ;  /* 0x0000000603077223 */ /* 0x000fc80000000108 */
[----:B------:R-:W-:Y:S01]  /*1610*/  FFMA R15, R0, R7, R6 ;  /* 0x00000007000f7223 */ /* 0x000fe20000000006 */
[----:B0-----:R-:W-:Y:S06]  /*1620*/  @!P0 BRA `(.L_x_65) ;  /* 0x0000000000108947 */ /* 0x001fec0003800000 */
[----:B------:R-:W-:Y:S01]  /*1630*/  IMAD.MOV.U32 R0, RZ, RZ, R8 ;  /* 0x000000ffff007224 */ /* 0x000fe200078e0008 */
[----:B------:R-:W-:-:S07]  /*1640*/  MOV R20, 0x1660 ;  /* 0x0000166000147802 */ /* 0x000fce0000000f00 */
[----:B------:R-:W-:Y:S05]  /*1650*/  CALL.REL.NOINC `($__internal_2_$__cuda_sm3x_div_rn_noftz_f32_slowpath) ;  /* 0x0000000400b87944 */ /* 0x000fea0003c00000 */
[----:B------:R-:W-:-:S07]  /*1660*/  MOV R15, R21 ;  /* 0x00000015000f7202 */ /* 0x000fce0000000f00 */
.L_x_65:
[----:B------:R-:W-:Y:S05]  /*1670*/  BSYNC.RECONVERGENT B0 ;  /* 0x0000000000007941 */ /* 0x000fea0003800200 */
.L_x_64:
[-C--:B------:R-:W-:Y:S02]  /*1680*/  IADD3 R0, P0, PT, R10, R13.reuse, RZ ;  /* 0x0000000d0a007210 */ /* 0x080fe40007f1e0ff */
[----:B------:R-:W-:-:S03]  /*1690*/  IADD3 R13, PT, PT, R2, R13, RZ ;  /* 0x0000000d020d7210 */ /* 0x000fc60007ffe0ff */
[----:B------:R-:W-:Y:S01]  /*16a0*/  IMAD.X R7, RZ, RZ, R11, P0 ;  /* 0x000000ffff077224 */ /* 0x000fe200000e060b */
[----:B------:R-:W-:-:S04]  /*16b0*/  LEA R8, P0, R0, UR4, 0x2 ;  /* 0x0000000400087c11 */ /* 0x000fc8000f8010ff */
[----:B------:R-:W-:Y:S01]  /*16c0*/  LEA.HI.X R9, R0, UR5, R7, 0x2, P0 ;  /* 0x0000000500097c11 */ /* 0x000fe200080f1407 */
[----:B------:R-:W-:-:S04]  /*16d0*/  IMAD.WIDE.U32 R6, R13, 0x4, R4 ;  /* 0x000000040d067825 */ /* 0x000fc800078e0004 */
[----:B------:R0:W-:Y:S04]  /*16e0*/  STG.E desc[UR6][R8.64], R15 ;  /* 0x0000000f08007986 */ /* 0x0001e8000c101906 */
[----:B------:R-:W2:Y:S01]  /*16f0*/  LDG.E R7, desc[UR6][R6.64] ;  /* 0x0000000606077981 */ /* 0x000ea2000c1e1900 */
[----:B------:R-:W-:Y:S02]  /*1700*/  HFMA2 R19, -RZ, RZ, 3.7421875, 0 ;  /* 0x437c0000ff137431 */ /* 0x000fe400000001ff */
[----:B------:R-:W-:Y:S01]  /*1710*/  IMAD.MOV.U32 R17, RZ, RZ, 0x3bbb989d ;  /* 0x3bbb989dff117424 */ /* 0x000fe200078e00ff */
[----:B------:R-:W1:Y:S01]  /*1720*/  MUFU.RCP R16, R3 ;  /* 0x0000000300107308 */ /* 0x000e620000001000 */
[----:B------:R-:W-:Y:S01]  /*1730*/  BSSY.RECONVERGENT B0, `(.L_x_66) ;  /* 0x0000015000007945 */ /* 0x000fe20003800200 */
[----:B--2---:R-:W-:Y:S01]  /*1740*/  FADD R0, -R12, R7 ;  /* 0x000000070c007221 */ /* 0x004fe20000000100 */
[----:B-1----:R-:W-:-:S03]  /*1750*/  FFMA R7, -R3, R16, 1 ;  /* 0x3f80000003077423 */ /* 0x002fc60000000110 */
[----:B------:R-:W-:-:S04]  /*1760*/  FFMA.SAT R14, R0, R17, 0.5 ;  /* 0x3f000000000e7423 */ /* 0x000fc80000002011 */
[----:B------:R-:W-:-:S04]  /*1770*/  FFMA.RM R14, R14, R19, 12582913 ;  /* 0x4b4000010e0e7423 */ /* 0x000fc80000004013 */
[C---:B------:R-:W-:Y:S01]  /*1780*/  FADD R17, R14.reuse, -12583039 ;  /* 0xcb40007f0e117421 */ /* 0x040fe20000000000 */
[----:B------:R-:W-:-:S03]  /*1790*/  IMAD.SHL.U32 R14, R14, 0x800000, RZ ;  /* 0x008000000e0e7824 */ /* 0x000fc600078e00ff */
[----:B------:R-:W-:-:S04]  /*17a0*/  FFMA R17, R0, 1.4426950216293334961, -R17 ;  /* 0x3fb8aa3b00117823 */ /* 0x000fc80000000811 */
[----:B------:R-:W-:Y:S01]  /*17b0*/  FFMA R17, R0, 1.925963033500011079e-08, R17 ;  /* 0x32a5706000117823 */ /* 0x000fe20000000011 */
[----:B------:R-:W-:-:S05]  /*17c0*/  FFMA R0, R16, R7, R16 ;  /* 0x0000000710007223 */ /* 0x000fca0000000010 */
[----:B------:R-:W1:Y:S02]  /*17d0*/  MUFU.EX2 R17, R17 ;  /* 0x0000001100117308 */ /* 0x000e640000000800 */
[----:B-1----:R-:W-:-:S06]  /*17e0*/  FMUL R14, R14, R17 ;  /* 0x000000110e0e7220 */ /* 0x002fcc0000400000 */
[----:B------:R-:W1:Y:S01]  /*17f0*/  FCHK P0, R14, R3 ;  /* 0x000000030e007302 */ /* 0x000e620000000000 */
[----:B------:R-:W-:-:S04]  /*1800*/  FFMA R6, R0, R14, RZ ;  /* 0x0000000e00067223 */ /* 0x000fc800000000ff */
[----:B------:R-:W-:-:S04]  /*1810*/  FFMA R7, -R3, R6, R14 ;  /* 0x0000000603077223 */ /* 0x000fc8000000010e */
[----:B0-----:R-:W-:Y:S01]  /*1820*/  FFMA R15, R0, R7, R6 ;  /* 0x00000007000f7223 */ /* 0x001fe20000000006 */
[----:B-1----:R-:W-:Y:S06]  /*1830*/  @!P0 BRA `(.L_x_67) ;  /* 0x0000000000108947 */ /* 0x002fec0003800000 */
[----:B------:R-:W-:Y:S02]  /*1840*/  MOV R0, R14 ;  /* 0x0000000e00007202 */ /* 0x000fe40000000f00 */
[----:B------:R-:W-:-:S07]  /*1850*/  MOV R20, 0x1870 ;  /* 0x0000187000147802 */ /* 0x000fce0000000f00 */
[----:B------:R-:W-:Y:S05]  /*1860*/  CALL.REL.NOINC `($__internal_2_$__cuda_sm3x_div_rn_noftz_f32_slowpath) ;  /* 0x0000000400347944 */ /* 0x000fea0003c00000 */
[----:B------:R-:W-:-:S07]  /*1870*/  IMAD.MOV.U32 R15, RZ, RZ, R21 ;  /* 0x000000ffff0f7224 */ /* 0x000fce00078e0015 */
.L_x_67:
[----:B------:R-:W-:Y:S05]  /*1880*/  BSYNC.RECONVERGENT B0 ;  /* 0x0000000000007941 */ /* 0x000fea0003800200 */
.L_x_66:
[----:B------:R-:W-:Y:S01]  /*1890*/  IADD3 R0, P0, PT, R10, R13, RZ ;  /* 0x0000000d0a007210 */ /* 0x000fe20007f1e0ff */
[----:B------:R-:W-:-:S03]  /*18a0*/  IMAD.IADD R13, R13, 0x1, R2 ;  /* 0x000000010d0d7824 */ /* 0x000fc600078e0202 */
[----:B------:R-:W-:Y:S02]  /*18b0*/  IADD3.X R7, PT, PT, RZ, R11, RZ, P0, !PT ;  /* 0x0000000bff077210 */ /* 0x000fe400007fe4ff */
[----:B------:R-:W-:-:S04]  /*18c0*/  LEA R8, P0, R0, UR4, 0x2 ;  /* 0x0000000400087c11 */ /* 0x000fc8000f8010ff */
[----:B------:R-:W-:Y:S01]  /*18d0*/  LEA.HI.X R9, R0, UR5, R7, 0x2, P0 ;  /* 0x0000000500097c11 */ /* 0x000fe200080f1407 */
[----:B------:R-:W-:-:S04]  /*18e0*/  IMAD.WIDE.U32 R6, R13, 0x4, R4 ;  /* 0x000000040d067825 */ /* 0x000fc800078e0004 */
[----:B------:R0:W-:Y:S04]  /*18f0*/  STG.E desc[UR6][R8.64], R15 ;  /* 0x0000000f08007986 */ /* 0x0001e8000c101906 */
[----:B------:R-:W2:Y:S01]  /*1900*/  LDG.E R7, desc[UR6][R6.64] ;  /* 0x0000000606077981 */ /* 0x000ea2000c1e1900 */
[----:B------:R-:W-:Y:S01]  /*1910*/  MOV R17, 0x3bbb989d ;  /* 0x3bbb989d00117802 */ /* 0x000fe20000000f00 */
        /* <DEDUP_REMOVED lines=8> */
[----:B------:R-:W-:-:S03]  /*19a0*/  SHF.L.U32 R14, R14, 0x17, RZ ;  /* 0x000000170e0e7819 */ /* 0x000fc600000006ff */
        /* <DEDUP_REMOVED lines=10> */
[----:B------:R-:W-:Y:S01]  /*1a50*/  IMAD.MOV.U32 R0, RZ, RZ, R14 ;  /* 0x000000ffff007224 */ /* 0x000fe200078e000e */
[----:B------:R-:W-:-:S07]  /*1a60*/  MOV R20, 0x1a80 ;  /* 0x00001a8000147802 */ /* 0x000fce0000000f00 */
[----:B------:R-:W-:Y:S05]  /*1a70*/  CALL.REL.NOINC `($__internal_2_$__cuda_sm3x_div_rn_noftz_f32_slowpath) ;  /* 0x0000000000b07944 */ /* 0x000fea0003c00000 */
[----:B------:R-:W-:-:S07]  /*1a80*/  MOV R15, R21 ;  /* 0x00000015000f7202 */ /* 0x000fce0000000f00 */
.L_x_69:
[----:B------:R-:W-:Y:S05]  /*1a90*/  BSYNC.RECONVERGENT B0 ;  /* 0x0000000000007941 */ /* 0x000fea0003800200 */
.L_x_68:
[----:B------:R-:W-:Y:S02]  /*1aa0*/  IADD3 R0, P0, PT, R10, R13, RZ ;  /* 0x0000000d0a007210 */ /* 0x000fe40007f1e0ff */
        /* <DEDUP_REMOVED lines=30> */
[----:B------:R-:W-:-:S07]  /*1c90*/  MOV R9, R21 ;  /* 0x0000001500097202 */ /* 0x000fce0000000f00 */
.L_x_71:
[----:B------:R-:W-:Y:S05]  /*1ca0*/  BSYNC.RECONVERGENT B0 ;  /* 0x0000000000007941 */ /* 0x000fea0003800200 */
.L_x_70:
[----:B------:R-:W-:Y:S02]  /*1cb0*/  IADD3 R0, P0, PT, R10, R13, RZ ;  /* 0x0000000d0a007210 */ /* 0x000fe40007f1e0ff */
[----:B------:R-:W-:-:S03]  /*1cc0*/  IADD3 R13, PT, PT, R13, R2, RZ ;  /* 0x000000020d0d7210 */ /* 0x000fc60007ffe0ff */
[----:B------:R-:W-:Y:S01]  /*1cd0*/  IMAD.X R7, RZ, RZ, R11, P0 ;  /* 0x000000ffff077224 */ /* 0x000fe200000e060b */
[----:B------:R-:W-:-:S04]  /*1ce0*/  LEA R6, P0, R0, UR4, 0x2 ;  /* 0x0000000400067c11 */ /* 0x000fc8000f8010ff */
[----:B------:R-:W-:Y:S02]  /*1cf0*/  LEA.HI.X R7, R0, UR5, R7, 0x2, P0 ;  /* 0x0000000500077c11 */ /* 0x000fe400080f1407 */
[----:B------:R-:W-:-:S03]  /*1d00*/  ISETP.GE.AND P0, PT, R13, UR8, PT ;  /* 0x000000080d007c0c */ /* 0x000fc6000bf06270 */
[----:B------:R1:W-:Y:S10]  /*1d10*/  STG.E desc[UR6][R6.64], R9 ;  /* 0x0000000906007986 */ /* 0x0003f4000c101906 */
[----:B------:R-:W-:Y:S05]  /*1d20*/  @!P0 BRA `(.L_x_72) ;  /* 0xfffffff400e88947 */ /* 0x000fea000383ffff */
[----:B------:R-:W-:Y:S05]  /*1d30*/  EXIT ;  /* 0x000000000000794d */ /* 0x000fea0003800000 */
        .weak           $__internal_2_$__cuda_sm3x_div_rn_noftz_f32_slowpath
        .type           $__internal_2_$__cuda_sm3x_div_rn_noftz_f32_slowpath,@function
        .size           $__internal_2_$__cuda_sm3x_div_rn_noftz_f32_slowpath,(.L_x_144 - $__internal_2_$__cuda_sm3x_div_rn_noftz_f32_slowpath)
$__internal_2_$__cuda_sm3x_div_rn_noftz_f32_slowpath:
[----:B------:R-:W-:Y:S01]  /*1d40*/  SHF.R.U32.HI R14, RZ, 0x17, R3 ;  /* 0x00000017ff0e7819 */ /* 0x000fe20000011603 */
[----:B------:R-:W-:Y:S01]  /*1d50*/  BSSY.RECONVERGENT B2, `(.L_x_73) ;  /* 0x0000064000027945 */ /* 0x000fe20003800200 */
[----:B------:R-:W-:Y:S02]  /*1d60*/  SHF.R.U32.HI R23, RZ, 0x17, R0 ;  /* 0x00000017ff177819 */ /* 0x000fe40000011600 */
        /* <DEDUP_REMOVED lines=25> */
[----:B------:R-:W-:Y:S01]  /*1f00*/  VIADD R15, R23, 0xffffffff ;  /* 0xffffffff170f7836 */ /* 0x000fe20000000000 */
[----:B------:R-:W-:-:S04]  /*1f10*/  ISETP.GE.AND P1, PT, R22, RZ, PT ;  /* 0x000000ff1600720c */ /* 0x000fc80003f26270 */
[----:B------:R-:W-:-:S09]  /*1f20*/  ISETP.GE.AND P0, PT, R15, RZ, PT ;  /* 0x000000ff0f00720c */ /* 0x000fd20003f06270 */
[----:B------:R-:W-:-:S04]  /*1f30*/  @!P1 FFMA R21, R3, 1.84467440737095516160e+19, RZ ;  /* 0x5f80000003159823 */ /* 0x000fc800000000ff */
[----:B------:R-:W-:Y:S01]  /*1f40*/  @P0 MOV R15, RZ ;  /* 0x000000ff000f0202 */ /* 0x000fe20000000f00 */
[----:B------:R-:W-:Y:S01]  /*1f50*/  @!P0 FFMA R0, R0, 1.84467440737095516160e+19, RZ ;  /* 0x5f80000000008823 */ /* 0x000fe200000000ff */
[----:B------:R-:W-:-:S05]  /*1f60*/  @!P0 MOV R15, 0xffffffc0 ;  /* 0xffffffc0000f8802 */ /* 0x000fca0000000f00 */
[----:B------:R-:W-:-:S07]  /*1f70*/  @!P1 VIADD R15, R15, 0x40 ;  /* 0x000000400f0f9836 */ /* 0x000fce0000000000 */
.L_x_74:
[----:B------:R-:W-:Y:S01]  /*1f80*/  LEA R22, R14, 0xc0800000, 0x17 ;  /* 0xc08000000e167811 */ /* 0x000fe200078eb8ff */
[----:B------:R-:W-:Y:S01]  /*1f90*/  BSSY.RECONVERGENT B3, `(.L_x_79) ;  /* 0x0000036000037945 */ /* 0x000fe20003800200 */
[----:B------:R-:W-:Y:S02]  /*1fa0*/  IADD3 R23, PT, PT, R23, -0x7f, RZ ;  /* 0xffffff8117177810 */ /* 0x000fe40007ffe0ff */
[----:B------:R-:W-:-:S03]  /*1fb0*/  IADD3 R24, PT, PT, -R22, R21, RZ ;  /* 0x0000001516187210 */ /* 0x000fc60007ffe1ff */
[C---:B------:R-:W-:Y:S01]  /*1fc0*/  IMAD R0, R23.reuse, -0x800000, R0 ;  /* 0xff80000017007824 */ /* 0x040fe200078e0200 */
[----:B------:R0:W1:Y:S01]  /*1fd0*/  MUFU.RCP R22, R24 ;  /* 0x0000001800167308 */ /* 0x0000620000001000 */
[----:B------:R-:W-:Y:S01]  /*1fe0*/  FADD.FTZ R21, -R24, -RZ ;  /* 0x800000ff18157221 */ /* 0x000fe20000010100 */
[----:B0-----:R-:W-:-:S05]  /*1ff0*/  IADD3 R24, PT, PT, R23, 0x7f, -R14 ;  /* 0x0000007f17187810 */ /* 0x001fca0007ffe80e */
[----:B------:R-:W-:Y:S02]  /*2000*/  IMAD.IADD R24, R24, 0x1, R15 ;  /* 0x0000000118187824 */ /* 0x000fe400078e020f */
[----:B-1----:R-:W-:-:S04]  /*2010*/  FFMA R25, R22, R21, 1 ;  /* 0x3f80000016197423 */ /* 0x002fc80000000015 */
[----:B------:R-:W-:-:S04]  /*2020*/  FFMA R22, R22, R25, R22 ;  /* 0x0000001916167223 */ /* 0x000fc80000000016 */
[----:B------:R-:W-:-:S04]  /*2030*/  FFMA R25, R0, R22, RZ ;  /* 0x0000001600197223 */ /* 0x000fc800000000ff */
[----:B------:R-:W-:-:S04]  /*2040*/  FFMA R26, R21, R25, R0 ;  /* 0x00000019151a7223 */ /* 0x000fc80000000000 */
[----:B------:R-:W-:-:S04]  /*2050*/  FFMA R25, R22, R26, R25 ;  /* 0x0000001a16197223 */ /* 0x000fc80000000019 */
[----:B------:R-:W-:-:S04]  /*2060*/  FFMA R0, R21, R25, R0 ;  /* 0x0000001915007223 */ /* 0x000fc80000000000 */
[----:B------:R-:W-:-:S05]  /*2070*/  FFMA R21, R22, R0, R25 ;  /* 0x0000000016157223 */ /* 0x000fca0000000019 */
[----:B------:R-:W-:-:S04]  /*2080*/  SHF.R.U32.HI R14, RZ, 0x17, R21 ;  /* 0x00000017ff0e7819 */ /* 0x000fc80000011615 */
[----:B------:R-:W-:-:S04]  /*2090*/  LOP3.LUT R14, R14, 0xff, RZ, 0xc0, !PT ;  /* 0x000000ff0e0e7812 */ /* 0x000fc800078ec0ff */
[----:B------:R-:W-:-:S04]  /*20a0*/  IADD3 R14, PT, PT, R14, R24, RZ ;  /* 0x000000180e0e7210 */ /* 0x000fc80007ffe0ff */
        /* <DEDUP_REMOVED lines=10> */
[-CC-:B------:R-:W-:Y:S01]  /*2150*/  FFMA.RZ R15, R22, R0.reuse, R25.reuse ;  /* 0x00000000160f7223 */ /* 0x180fe2000000c019 */
[C---:B------:R-:W-:Y:S02]  /*2160*/  ISETP.NE.AND P3, PT, R14.reuse, RZ, PT ;  /* 0x000000ff0e00720c */ /* 0x040fe40003f65270 */
[----:B------:R-:W-:Y:S02]  /*2170*/  ISETP.NE.AND P1, PT, R14, RZ, PT ;  /* 0x000000ff0e00720c */ /* 0x000fe40003f25270 */
[----:B------:R-:W-:Y:S01]  /*2180*/  LOP3.LUT R23, R15, 0x7fffff, RZ, 0xc0, !PT ;  /* 0x007fffff0f177812 */ /* 0x000fe200078ec0ff */
[CCC-:B------:R-:W-:Y:S01]  /*2190*/  FFMA.RP R15, R22.reuse, R0.reuse, R25.reuse ;  /* 0x00000000160f7223 */ /* 0x1c0fe20000008019 */
[----:B------:R-:W-:Y:S01]  /*21a0*/  FFMA.RM R0, R22, R0, R25 ;  /* 0x0000000016007223 */ /* 0x000fe20000004019 */
[C---:B------:R-:W-:Y:S01]  /*21b0*/  VIADD R22, R14.reuse, 0x20 ;  /* 0x000000200e167836 */ /* 0x040fe20000000000 */
[----:B------:R-:W-:Y:S02]  /*21c0*/  LOP3.LUT R23, R23, 0x800000, RZ, 0xfc, !PT ;  /* 0x0080000017177812 */ /* 0x000fe400078efcff */
[----:B------:R-:W-:-:S02]  /*21d0*/  IADD3 R14, PT, PT, -R14, RZ, RZ ;  /* 0x000000ff0e0e7210 */ /* 0x000fc40007ffe1ff */
[----:B------:R-:W-:Y:S02]  /*21e0*/  SHF.L.U32 R22, R23, R22, RZ ;  /* 0x0000001617167219 */ /* 0x000fe400000006ff */
[----:B------:R-:W-:Y:S02]  /*21f0*/  FSETP.NEU.FTZ.AND P0, PT, R15, R0, PT ;  /* 0x000000000f00720b */ /* 0x000fe40003f1d000 */
[----:B------:R-:W-:Y:S02]  /*2200*/  SEL R0, R14, RZ, P3 ;  /* 0x000000ff0e007207 */ /* 0x000fe40001800000 */
[----:B------:R-:W-:Y:S02]  /*2210*/  ISETP.NE.AND P1, PT, R22, RZ, P1 ;  /* 0x000000ff1600720c */ /* 0x000fe40000f25270 */
[----:B------:R-:W-:Y:S02]  /*2220*/  SHF.R.U32.HI R0, RZ, R0, R23 ;  /* 0x00000000ff007219 */ /* 0x000fe40000011617 */
[----:B------:R-:W-:-:S02]  /*2230*/  PLOP3.LUT P0, PT, P0, P1, PT, 0xf8, 0x8f ;  /* 0x00000000008f781c */ /* 0x000fc40000703f70 */
[----:B------:R-:W-:Y:S02]  /*2240*/  SHF.R.U32.HI R15, RZ, 0x1, R0 ;  /* 0x00000001ff0f7819 */ /* 0x000fe40000011600 */
[----:B------:R-:W-:-:S04]  /*2250*/  SEL R14, RZ, 0x1, !P0 ;  /* 0x00000001ff0e7807 */ /* 0x000fc80004000000 */
[----:B------:R-:W-:-:S04]  /*2260*/  LOP3.LUT R23, R14, 0x1, R15, 0xf8, !PT ;  /* 0x000000010e177812 */ /* 0x000fc800078ef80f */
[----:B------:R-:W-:-:S04]  /*2270*/  LOP3.LUT R0, R23, R0, RZ, 0xc0, !PT ;  /* 0x0000000017007212 */ /* 0x000fc800078ec0ff */
[----:B------:R-:W-:-:S04]  /*2280*/  IADD3 R0, PT, PT, R15, R0, RZ ;  /* 0x000000000f007210 */ /* 0x000fc80007ffe0ff */
[----:B------:R-:W-:Y:S01]  /*2290*/  LOP3.LUT R21, R0, R21, RZ, 0xfc, !PT ;  /* 0x0000001500157212 */ /* 0x000fe200078efcff */
[----:B------:R-:W-:Y:S06]  /*22a0*/  BRA `(.L_x_82) ;  /* 0x0000000000107947 */ /* 0x000fec0003800000 */
.L_x_81:
[----:B------:R-:W-:-:S04]  /*22b0*/  LOP3.LUT R21, R21, 0x80000000, RZ, 0xc0, !PT ;  /* 0x8000000015157812 */ /* 0x000fc800078ec0ff */
[----:B------:R-:W-:Y:S01]  /*22c0*/  LOP3.LUT R21, R21, 0x7f800000, RZ, 0xfc, !PT ;  /* 0x7f80000015157812 */ /* 0x000fe200078efcff */
[----:B------:R-:W-:Y:S06]  /*22d0*/  BRA `(.L_x_82) ;  /* 0x0000000000047947 */ /* 0x000fec0003800000 */
.L_x_80:
[----:B------:R-:W-:-:S07]  /*22e0*/  IMAD R21, R24, 0x800000, R21 ;  /* 0x0080000018157824 */ /* 0x000fce00078e0215 */
.L_x_82:
[----:B------:R-:W-:Y:S05]  /*22f0*/  BSYNC.RECONVERGENT B3 ;  /* 0x0000000000037941 */ /* 0x000fea0003800200 */
.L_x_79:
[----:B------:R-:W-:Y:S05]  /*2300*/  BRA `(.L_x_83) ;  /* 0x0000000000207947 */ /* 0x000fea0003800000 */
.L_x_78:
[----:B------:R-:W-:-:S04]  /*2310*/  LOP3.LUT R21, R21, 0x80000000, R0, 0x48, !PT ;  /* 0x8000000015157812 */ /* 0x000fc800078e4800 */
[----:B------:R-:W-:Y:S01]  /*2320*/  LOP3.LUT R21, R21, 0x7f800000, RZ, 0xfc, !PT ;  /* 0x7f80000015157812 */ /* 0x000fe200078efcff */
[----:B------:R-:W-:Y:S06]  /*2330*/  BRA `(.L_x_83) ;  /* 0x0000000000147947 */ /* 0x000fec0003800000 */
.L_x_77:
[----:B------:R-:W-:Y:S01]  /*2340*/  LOP3.LUT R21, R21, 0x80000000, R0, 0x48, !PT ;  /* 0x8000000015157812 */ /* 0x000fe200078e4800 */
[----:B------:R-:W-:Y:S06]  /*2350*/  BRA `(.L_x_83) ;  /* 0x00000000000c7947 */ /* 0x000fec0003800000 */
.L_x_76:
[----:B------:R-:W0:Y:S01]  /*2360*/  MUFU.RSQ R21, -QNAN ;  /* 0xffc0000000157908 */ /* 0x000e220000001400 */
[----:B------:R-:W-:Y:S05]  /*2370*/  BRA `(.L_x_83) ;  /* 0x0000000000047947 */ /* 0x000fea0003800000 */
.L_x_75:
[----:B------:R-:W-:-:S07]  /*2380*/  FADD.FTZ R21, R0, R3 ;  /* 0x0000000300157221 */ /* 0x000fce0000010000 */
.L_x_83:
[----:B------:R-:W-:Y:S05]  /*2390*/  BSYNC.RECONVERGENT B2 ;  /* 0x0000000000027941 */ /* 0x000fea0003800200 */
.L_x_73:
[----:B------:R-:W-:Y:S01]  /*23a0*/  HFMA2 R15, -RZ, RZ, 0, 0 ;  /* 0x00000000ff0f7431 */ /* 0x000fe200000001ff */
[----:B------:R-:W-:-:S04]  /*23b0*/  MOV R14, R20 ;  /* 0x00000014000e7202 */ /* 0x000fc80000000f00 */
[----:B0-----:R-:W-:Y:S05]  /*23c0*/  RET.REL.NODEC R14 `(_Z17softmax_coalescedPKfPfii) ;  /* 0xffffffdc0e0c7950 */ /* 0x001fea0003c3ffff */
.L_x_84:
        /* <DEDUP_REMOVED lines=11> */
.L_x_144:


//--------------------- .text._Z13softmax_naivePKfPfii --------------------------
	.section	.text._Z13softmax_naivePKfPfii,"ax",@progbits
	.align	128
        .global         _Z13softmax_naivePKfPfii
        .type           _Z13softmax_naivePKfPfii,@function
        .size           _Z13softmax_naivePKfPfii,(.L_x_145 - _Z13softmax_naivePKfPfii)
        .other          _Z13softmax_naivePKfPfii,@"STO_CUDA_ENTRY STV_DEFAULT"
_Z13softmax_naivePKfPfii:
.text._Z13softmax_naivePKfPfii:
[----:B------:R-:W-:Y:S01]  /*0000*/  LDC R1, c[0x0][0x37c] ;  /* 0x0000df00ff017b82 */ /* 0x000fe20000000800 */
[----:B------:R-:W0:Y:S07]  /*0010*/  S2R R0, SR_TID.X ;  /* 0x0000000000007919 */ /* 0x000e2e0000002100 */
[----:B------:R-:W0:Y:S01]  /*0020*/  S2UR UR4, SR_CTAID.X ;  /* 0x00000000000479c3 */ /* 0x000e220000002500 */
[----:B------:R-:W1:Y:S07]  /*0030*/  LDCU UR5, c[0x0][0x390] ;  /* 0x00007200ff0577ac */ /* 0x000e6e0008000800 */
[----:B------:R-:W0:Y:S02]  /*0040*/  LDC R9, c[0x0][0x360] ;  /* 0x0000d800ff097b82 */ /* 0x000e240000000800 */
[----:B0-----:R-:W-:-:S05]  /*0050*/  IMAD R9, R9, UR4, R0 ;  /* 0x0000000409097c24 */ /* 0x001fca000f8e0200 */
[----:B-1----:R-:W-:-:S13]  /*0060*/  ISETP.GE.AND P0, PT, R9, UR5, PT ;  /* 0x0000000509007c0c */ /* 0x002fda000bf06270 */
[----:B------:R-:W-:Y:S05]  /*0070*/  @P0 EXIT ;  /* 0x000000000000094d */ /* 0x000fea0003800000 */
[----:B------:R-:W0:Y:S01]  /*0080*/  LDCU UR4, c[0x0][0x394] ;  /* 0x00007280ff0477ac */ /* 0x000e220008000800 */
[----:B------:R-:W1:Y:S01]  /*0090*/  LDC.64 R2, c[0x0][0x380] ;  /* 0x0000e000ff027b82 */ /* 0x000e620000000a00 */
[----:B------:R-:W-:Y:S01]  /*00a0*/  MOV R10, 0xff7fffff ;  /* 0xff7fffff000a7802 */ /* 0x000fe20000000f00 */
[----:B------:R-:W2:Y:S01]  /*00b0*/  LDCU.64 UR8, c[0x0][0x358] ;  /* 0x00006b00ff0877ac */ /* 0x000ea20008000a00 */
[----:B0-----:R-:W-:Y:S02]  /*00c0*/  UISETP.GE.AND UP0, UPT, UR4, 0x1, UPT ;  /* 0x000000010400788c */ /* 0x001fe4000bf06270 */
[----:B------:R-:W-:-:S05]  /*00d0*/  IMAD R9, R9, UR4, RZ ;  /* 0x0000000409097c24 */ /* 0x000fca000f8e02ff */
[----:B------:R-:W-:Y:S01]  /*00e0*/  SHF.R.S32.HI R12, RZ, 0x1f, R9 ;  /* 0x0000001fff0c7819 */ /* 0x000fe20000011409 */
[----:B-1----:R-:W-:Y:S01]  /*00f0*/  IMAD.WIDE R2, R9, 0x4, R2 ;  /* 0x0000000409027825 */ /* 0x002fe200078e0202 */
[----:B--2---:R-:W-:Y:S06]  /*0100*/  BRA.U !UP0, `(.L_x_85) ;  /* 0x00000005087c7547 */ /* 0x004fec000b800000 */
[----:B------:R-:W-:Y:S01]  /*0110*/  UISETP.GE.U32.AND UP1, UPT, UR4, 0x10, UPT ;  /* 0x000000100400788c */ /* 0x000fe2000bf26070 */
[----:B------:R-:W-:Y:S01]  /*0120*/  HFMA2 R7, -RZ, RZ, 0, 0 ;  /* 0x00000000ff077431 */ /* 0x000fe200000001ff */
[----:B------:R-:W-:Y:S01]  /*0130*/  ULOP3.LUT UR5, UR4, 0xf, URZ, 0xc0, !UPT ;  /* 0x0000000f04057892 */ /* 0x000fe2000f8ec0ff */
[----:B------:R-:W-:-:S03]  /*0140*/  MOV R10, 0xff7fffff ;  /* 0xff7fffff000a7802 */ /* 0x000fc60000000f00 */
[----:B------:R-:W-:-:S03]  /*0150*/  UISETP.NE.AND UP0, UPT, UR5, URZ, UPT ;  /* 0x000000ff0500728c */ /* 0x000fc6000bf05270 */
[----:B------:R-:W-:Y:S08]  /*0160*/  BRA.U !UP1, `(.L_x_86) ;  /* 0x00000001099c7547 */ /* 0x000ff0000b800000 */
[----:B------:R-:W0:Y:S01]  /*0170*/  LDCU.64 UR6, c[0x0][0x380] ;  /* 0x00007000ff0677ac */ /* 0x000e220008000a00 */
[----:B------:R-:W-:Y:S01]  /*0180*/  MOV R10, 0xff7fffff ;  /* 0xff7fffff000a7802 */ /* 0x000fe20000000f00 */
[----:B------:R-:W-:-:S06]  /*0190*/  ULOP3.LUT UR4, UR4, 0x7ffffff0, URZ, 0xc0, !UPT ;  /* 0x7ffffff004047892 */ /* 0x000fcc000f8ec0ff */
[----:B------:R-:W-:Y:S02]  /*01a0*/  MOV R7, UR4 ;  /* 0x0000000400077c02 */ /* 0x000fe40008000f00 */
[----:B0-----:R-:W-:Y:S01]  /*01b0*/  LEA R14, P0, R9, UR6, 0x2 ;  /* 0x00000006090e7c11 */ /* 0x001fe2000f8010ff */
[----:B------:R-:W-:-:S03]  /*01c0*/  UIADD3 UR6, UPT, UPT, -UR4, URZ, URZ ;  /* 0x000000ff04067290 */ /* 0x000fc6000fffe1ff */
[----:B------:R-:W-:Y:S02]  /*01d0*/  IADD3 R14, P1, PT, R14, 0x20, RZ ;  /* 0x000000200e0e7810 */ /* 0x000fe40007f3e0ff */
[----:B------:R-:W-:-:S04]  /*01e0*/  LEA.HI.X R5, R9, UR7, R12, 0x2, P0 ;  /* 0x0000000709057c11 */ /* 0x000fc800080f140c */
[----:B------:R-:W-:-:S07]  /*01f0*/  IADD3.X R5, PT, PT, RZ, R5, RZ, P1, !PT ;  /* 0x00000005ff057210 */ /* 0x000fce0000ffe4ff */
.L_x_87:
[----:B------:R-:W-:-:S05]  /*0200*/  MOV R4, R14 ;  /* 0x0000000e00047202 */ /* 0x000fca0000000f00 */
[----:B------:R-:W2:Y:S04]  /*0210*/  LDG.E R15, desc[UR8][R4.64+-0x20] ;  /* 0xffffe008040f7981 */ /* 0x000ea8000c1e1900 */
[----:B------:R-:W2:Y:S04]  /*0220*/  LDG.E R8, desc[UR8][R4.64+-0x1c] ;  /* 0xffffe40804087981 */ /* 0x000ea8000c1e1900 */
[----:B------:R-:W3:Y:S04]  /*0230*/  LDG.E R17, desc[UR8][R4.64+-0x18] ;  /* 0xffffe80804117981 */ /* 0x000ee8000c1e1900 */
[----:B------:R-:W3:Y:S04]  /*0240*/  LDG.E R14, desc[UR8][R4.64+-0x14] ;  /* 0xffffec08040e7981 */ /* 0x000ee8000c1e1900 */
[----:B------:R-:W4:Y:S04]  /*0250*/  LDG.E R19, desc[UR8][R4.64+-0x10] ;  /* 0xfffff00804137981 */ /* 0x000f28000c1e1900 */
[----:B------:R-:W4:Y:S04]  /*0260*/  LDG.E R16, desc[UR8][R4.64+-0xc] ;  /* 0xfffff40804107981 */ /* 0x000f28000c1e1900 */
[----:B------:R-:W5:Y:S04]  /*0270*/  LDG.E R21, desc[UR8][R4.64+-0x8] ;  /* 0xfffff80804157981 */ /* 0x000f68000c1e1900 */
        /* <DEDUP_REMOVED lines=8> */
[----:B------:R0:W5:Y:S01]  /*0300*/  LDG.E R0, desc[UR8][R4.64+0x1c] ;  /* 0x00001c0804007981 */ /* 0x000162000c1e1900 */
[----:B------:R-:W-:-:S04]  /*0310*/  UIADD3 UR6, UPT, UPT, UR6, 0x10, URZ ;  /* 0x0000001006067890 */ /* 0x000fc8000fffe0ff */
[----:B------:R-:W-:Y:S01]  /*0320*/  UISETP.NE.AND UP1, UPT, UR6, URZ, UPT ;  /* 0x000000ff0600728c */ /* 0x000fe2000bf25270 */
[----:B--2---:R-:W-:-:S04]  /*0330*/  FMNMX3 R8, R10, R15, R8, !PT ;  /* 0x0000000f0a087276 */ /* 0x004fc80007800008 */
[----:B---3--:R-:W-:Y:S02]  /*0340*/  FMNMX3 R8, R8, R17, R14, !PT ;  /* 0x0000001108087276 */ /* 0x008fe4000780000e */
[----:B------:R-:W-:-:S04]  /*0350*/  IADD3 R14, P0, PT, R4, 0x40, RZ ;  /* 0x00000040040e7810 */ /* 0x000fc80007f1e0ff */
[----:B0-----:R-:W-:Y:S02]  /*0360*/  IADD3.X R5, PT, PT, RZ, R5, RZ, P0, !PT ;  /* 0x00000005ff057210 */ /* 0x001fe400007fe4ff */
[----:B----4-:R-:W-:-:S04]  /*0370*/  FMNMX3 R8, R8, R19, R16, !PT ;  /* 0x0000001308087276 */ /* 0x010fc80007800010 */
[----:B-----5:R-:W-:-:S04]  /*0380*/  FMNMX3 R8, R8, R21, R18, !PT ;  /* 0x0000001508087276 */ /* 0x020fc80007800012 */
[----:B------:R-:W-:-:S04]  /*0390*/  FMNMX3 R8, R8, R23, R20, !PT ;  /* 0x0000001708087276 */ /* 0x000fc80007800014 */
[----:B------:R-:W-:-:S04]  /*03a0*/  FMNMX3 R8, R8, R25, R22, !PT ;  /* 0x0000001908087276 */ /* 0x000fc80007800016 */
[----:B------:R-:W-:-:S04]  /*03b0*/  FMNMX3 R6, R8, R13, R6, !PT ;  /* 0x0000000d08067276 */ /* 0x000fc80007800006 */
[----:B------:R-:W-:Y:S01]  /*03c0*/  FMNMX3 R10, R6, R11, R0, !PT ;  /* 0x0000000b060a7276 */ /* 0x000fe20007800000 */
[----:B------:R-:W-:Y:S06]  /*03d0*/  BRA.U UP1, `(.L_x_87) ;  /* 0xfffffffd01887547 */ /* 0x000fec000b83ffff */
.L_x_86:
[----:B------:R-:W-:Y:S05]  /*03e0*/  BRA.U !UP0, `(.L_x_85) ;  /* 0x0000000108c47547 */ /* 0x000fea000b800000 */
[----:B------:R-:W0:Y:S01]  /*03f0*/  LDCU UR4, c[0x0][0x394] ;  /* 0x00007280ff0477ac */ /* 0x000e220008000800 */
[----:B------:R-:W-:Y:S02]  /*0400*/  UISETP.GE.U32.AND UP0, UPT, UR5, 0x8, UPT ;  /* 0x000000080500788c */ /* 0x000fe4000bf06070 */
[----:B0-----:R-:W-:-:S04]  /*0410*/  ULOP3.LUT UR6, UR4, 0x7, URZ, 0xc0, !UPT ;  /* 0x0000000704067892 */ /* 0x001fc8000f8ec0ff */
[----:B------:R-:W-:-:S03]  /*0420*/  UISETP.NE.AND UP1, UPT, UR6, URZ, UPT ;  /* 0x000000ff0600728c */ /* 0x000fc6000bf25270 */
[----:B------:R-:W-:Y:S08]  /*0430*/  BRA.U !UP0, `(.L_x_88) ;  /* 0x0000000108387547 */ /* 0x000ff0000b800000 */
[----:B------:R-:W-:-:S05]  /*0440*/  IMAD.WIDE.U32 R4, R7, 0x4, R2 ;  /* 0x0000000407047825 */ /* 0x000fca00078e0002 */
[----:B------:R-:W2:Y:S04]  /*0450*/  LDG.E R11, desc[UR8][R4.64] ;  /* 0x00000008040b7981 */ /* 0x000ea8000c1e1900 */
[----:B------:R-:W2:Y:S04]  /*0460*/  LDG.E R0, desc[UR8][R4.64+0x4] ;  /* 0x0000040804007981 */ /* 0x000ea8000c1e1900 */
[----:B------:R-:W3:Y:S04]  /*0470*/  LDG.E R13, desc[UR8][R4.64+0x8] ;  /* 0x00000808040d7981 */ /* 0x000ee8000c1e1900 */
[----:B------:R-:W3:Y:S04]  /*0480*/  LDG.E R6, desc[UR8][R4.64+0xc] ;  /* 0x00000c0804067981 */ /* 0x000ee8000c1e1900 */
[----:B------:R-:W4:Y:S04]  /*0490*/  LDG.E R15, desc[UR8][R4.64+0x10] ;  /* 0x00001008040f7981 */ /* 0x000f28000c1e1900 */
[----:B------:R-:W4:Y:S04]  /*04a0*/  LDG.E R8, desc[UR8][R4.64+0x14] ;  /* 0x0000140804087981 */ /* 0x000f28000c1e1900 */
[----:B------:R-:W5:Y:S04]  /*04b0*/  LDG.E R17, desc[UR8][R4.64+0x18] ;  /* 0x0000180804117981 */ /* 0x000f68000c1e1900 */
[----:B------:R-:W5:Y:S01]  /*04c0*/  LDG.E R14, desc[UR8][R4.64+0x1c] ;  /* 0x00001c08040e7981 */ /* 0x000f62000c1e1900 */
[----:B------:R-:W-:-:S02]  /*04d0*/  IADD3 R7, PT, PT, R7, 0x8, RZ ;  /* 0x0000000807077810 */ /* 0x000fc40007ffe0ff */
[----:B--2---:R-:W-:-:S04]  /*04e0*/  FMNMX3 R0, R10, R11, R0, !PT ;  /* 0x0000000b0a007276 */ /* 0x004fc80007800000 */
[----:B---3--:R-:W-:-:S04]  /*04f0*/  FMNMX3 R0, R0, R13, R6, !PT ;  /* 0x0000000d00007276 */ /* 0x008fc80007800006 */
[----:B----4-:R-:W-:-:S04]  /*0500*/  FMNMX3 R0, R0, R15, R8, !PT ;  /* 0x0000000f00007276 */ /* 0x010fc80007800008 */
[----:B-----5:R-:W-:-:S07]  /*0510*/  FMNMX3 R10, R0, R17, R14, !PT ;  /* 0x00000011000a7276 */ /* 0x020fce000780000e */
.L_x_88:
[----:B------:R-:W-:Y:S05]  /*0520*/  BRA.U !UP1, `(.L_x_85) ;  /* 0x0000000109747547 */ /* 0x000fea000b800000 */
[----:B------:R-:W-:Y:S02]  /*0530*/  UISETP.GE.U32.AND UP0, UPT, UR6, 0x4, UPT ;  /* 0x000000040600788c */ /* 0x000fe4000bf06070 */
[----:B------:R-:W-:-:S04]  /*0540*/  ULOP3.LUT UR4, UR4, 0x3, URZ, 0xc0, !UPT ;  /* 0x0000000304047892 */ /* 0x000fc8000f8ec0ff */
[----:B------:R-:W-:-:S03]  /*0550*/  UISETP.NE.AND UP1, UPT, UR4, URZ, UPT ;  /* 0x000000ff0400728c */ /* 0x000fc6000bf25270 */
[----:B------:R-:W-:Y:S08]  /*0560*/  BRA.U !UP0, `(.L_x_89) ;  /* 0x0000000108207547 */ /* 0x000ff0000b800000 */
[----:B------:R-:W-:-:S05]  /*0570*/  IMAD.WIDE.U32 R4, R7, 0x4, R2 ;  /* 0x0000000407047825 */ /* 0x000fca00078e0002 */
[----:B------:R-:W2:Y:S04]  /*0580*/  LDG.E R11, desc[UR8][R4.64] ;  /* 0x00000008040b7981 */ /* 0x000ea8000c1e1900 */
[----:B------:R-:W2:Y:S04]  /*0590*/  LDG.E R0, desc[UR8][R4.64+0x4] ;  /* 0x0000040804007981 */ /* 0x000ea8000c1e1900 */
[----:B------:R-:W3:Y:S04]  /*05a0*/  LDG.E R13, desc[UR8][R4.64+0x8] ;  /* 0x00000808040d7981 */ /* 0x000ee8000c1e1900 */
[----:B------:R-:W3:Y:S01]  /*05b0*/  LDG.E R6, desc[UR8][R4.64+0xc] ;  /* 0x00000c0804067981 */ /* 0x000ee2000c1e1900 */
[----:B------:R-:W-:-:S02]  /*05c0*/  IADD3 R7, PT, PT, R7, 0x4, RZ ;  /* 0x0000000407077810 */ /* 0x000fc40007ffe0ff */
[----:B--2---:R-:W-:-:S04]  /*05d0*/  FMNMX3 R0, R10, R11, R0, !PT ;  /* 0x0000000b0a007276 */ /* 0x004fc80007800000 */
[----:B---3--:R-:W-:-:S07]  /*05e0*/  FMNMX3 R10, R0, R13, R6, !PT ;  /* 0x0000000d000a7276 */ /* 0x008fce0007800006 */
.L_x_89:
[----:B------:R-:W-:Y:S05]  /*05f0*/  BRA.U !UP1, `(.L_x_85) ;  /* 0x0000000109407547 */ /* 0x000fea000b800000 */
[----:B------:R-:W0:Y:S01]  /*0600*/  LDCU.64 UR6, c[0x0][0x380] ;  /* 0x00007000ff0677ac */ /* 0x000e220008000a00 */
[C---:B------:R-:W-:Y:S02]  /*0610*/  SHF.L.U64.HI R5, R9.reuse, 0x2, R12 ;  /* 0x0000000209057819 */ /* 0x040fe4000001020c */
[----:B------:R-:W-:Y:S01]  /*0620*/  SHF.L.U32 R4, R9, 0x2, RZ ;  /* 0x0000000209047819 */ /* 0x000fe200000006ff */
[----:B------:R-:W-:-:S04]  /*0630*/  UIADD3 UR4, UPT, UPT, -UR4, URZ, URZ ;  /* 0x000000ff04047290 */ /* 0x000fc8000fffe1ff */
[----:B------:R-:W-:-:S03]  /*0640*/  IMAD.WIDE.U32 R4, R7, 0x4, R4 ;  /* 0x0000000407047825 */ /* 0x000fc600078e0004 */
[----:B0-----:R-:W-:-:S04]  /*0650*/  IADD3 R0, P0, PT, R4, UR6, RZ ;  /* 0x0000000604007c10 */ /* 0x001fc8000ff1e0ff */
[----:B------:R-:W-:-:S09]  /*0660*/  IADD3.X R7, PT, PT, R5, UR7, RZ, P0, !PT ;  /* 0x0000000705077c10 */ /* 0x000fd200087fe4ff */
.L_x_90:
[----:B------:R-:W-:Y:S02]  /*0670*/  MOV R5, R7 ;  /* 0x0000000700057202 */ /* 0x000fe40000000f00 */
[----:B------:R-:W-:-:S05]  /*0680*/  MOV R4, R0 ;  /* 0x0000000000047202 */ /* 0x000fca0000000f00 */
[----:B------:R-:W2:Y:S01]  /*0690*/  LDG.E R5, desc[UR8][R4.64] ;  /* 0x0000000804057981 */ /* 0x000ea2000c1e1900 */
[----:B------:R-:W-:Y:S01]  /*06a0*/  UIADD3 UR4, UPT, UPT, UR4, 0x1, URZ ;  /* 0x0000000104047890 */ /* 0x000fe2000fffe0ff */
[----:B------:R-:W-:-:S03]  /*06b0*/  IADD3 R0, P0, PT, R0, 0x4, RZ ;  /* 0x0000000400007810 */ /* 0x000fc60007f1e0ff */
[----:B------:R-:W-:Y:S01]  /*06c0*/  UISETP.NE.AND UP0, UPT, UR4, URZ, UPT ;  /* 0x000000ff0400728c */ /* 0x000fe2000bf05270 */
[----:B------:R-:W-:Y:S02]  /*06d0*/  IADD3.X R7, PT, PT, RZ, R7, RZ, P0, !PT ;  /* 0x00000007ff077210 */ /* 0x000fe400007fe4ff */
[----:B--2---:R-:W-:-:S06]  /*06e0*/  FMNMX R10, R5, R10, !PT ;  /* 0x0000000a050a7209 */ /* 0x004fcc0007800000 */
[----:B------:R-:W-:Y:S05]  /*06f0*/  BRA.U UP0, `(.L_x_90) ;  /* 0xfffffffd00dc7547 */ /* 0x000fea000b83ffff */
.L_x_85:
[----:B------:R-:W0:Y:S01]  /*0700*/  LDCU UR4, c[0x0][0x394] ;  /* 0x00007280ff0477ac */ /* 0x000e220008000800 */
[----:B------:R-:W-:Y:S01]  /*0710*/  HFMA2 R11, -RZ, RZ, 0, 0 ;  /* 0x00000000ff0b7431 */ /* 0x000fe200000001ff */
[----:B0-----:R-:W-:-:S09]  /*0720*/  UISETP.GE.AND UP0, UPT, UR4, 0x1, UPT ;  /* 0x000000010400788c */ /* 0x001fd2000bf06270 */
[----:B------:R-:W-:Y:S05]  /*0730*/  BRA.U !UP0, `(.L_x_91) ;  /* 0x0000000d080c7547 */ /* 0x000fea000b800000 */
[----:B------:R-:W-:Y:S01]  /*0740*/  UISETP.GE.U32.AND UP1, UPT, UR4, 0x8, UPT ;  /* 0x000000080400788c */ /* 0x000fe2000bf26070 */
[----:B------:R-:W-:Y:S01]  /*0750*/  MOV R11, RZ ;  /* 0x000000ff000b7202 */ /* 0x000fe20000000f00 */
[----:B------:R-:W-:Y:S01]  /*0760*/  ULOP3.LUT UR6, UR4, 0x7, URZ, 0xc0, !UPT ;  /* 0x0000000704067892 */ /* 0x000fe2000f8ec0ff */
[----:B------:R-:W-:-:S03]  /*0770*/  MOV R13, RZ ;  /* 0x000000ff000d7202 */ /* 0x000fc60000000f00 */
[----:B------:R-:W-:-:S03]  /*0780*/  UISETP.NE.AND UP0, UPT, UR6, URZ, UPT ;  /* 0x000000ff0600728c */ /* 0x000fc6000bf05270 */
[----:B------:R-:W-:Y:S08]  /*0790*/  BRA.U !UP1, `(.L_x_92) ;  /* 0x0000000509807547 */ /* 0x000ff0000b800000 */
[----:B------:R-:W0:Y:S01]  /*07a0*/  LDCU.64 UR10, c[0x0][0x380] ;  /* 0x00007000ff0a77ac */ /* 0x000e220008000a00 */
[----:B------:R-:W-:Y:S01]  /*07b0*/  MOV R11, RZ ;  /* 0x000000ff000b7202 */ /* 0x000fe20000000f00 */
[----:B------:R-:W-:-:S04]  /*07c0*/  ULOP3.LUT UR4, UR4, 0x7ffffff8, URZ, 0xc0, !UPT ;  /* 0x7ffffff804047892 */ /* 0x000fc8000f8ec0ff */
[----:B------:R-:W-:Y:S02]  /*07d0*/  UIADD3 UR5, UPT, UPT, -UR4, URZ, URZ ;  /* 0x000000ff04057290 */ /* 0x000fe4000fffe1ff */
[----:B------:R-:W-:Y:S02]  /*07e0*/  MOV R13, UR4 ;  /* 0x00000004000d7c02 */ /* 0x000fe40008000f00 */
[----:B0-----:R-:W-:-:S04]  /*07f0*/  LEA R4, P1, R9, UR10, 0x2 ;  /* 0x0000000a09047c11 */ /* 0x001fc8000f8210ff */
[----:B------:R-:W-:Y:S02]  /*0800*/  IADD3 R4, P0, PT, R4, 0x10, RZ ;  /* 0x0000001004047810 */ /* 0x000fe40007f1e0ff */
[----:B------:R-:W-:-:S04]  /*0810*/  LEA.HI.X R5, R9, UR11, R12, 0x2, P1 ;  /* 0x0000000b09057c11 */ /* 0x000fc800088f140c */
[----:B------:R-:W-:-:S07]  /*0820*/  IADD3.X R5, PT, PT, RZ, R5, RZ, P0, !PT ;  /* 0x00000005ff057210 */ /* 0x000fce00007fe4ff */
.L_x_93:
[----:B------:R-:W2:Y:S04]  /*0830*/  LDG.E R23, desc[UR8][R4.64+-0x10] ;  /* 0xfffff00804177981 */ /* 0x000ea8000c1e1900 */
[----:B------:R-:W3:Y:S04]  /*0840*/  LDG.E R27, desc[UR8][R4.64+-0xc] ;  /* 0xfffff408041b7981 */ /* 0x000ee8000c1e1900 */
[----:B------:R-:W4:Y:S04]  /*0850*/  LDG.E R29, desc[UR8][R4.64+-0x8] ;  /* 0xfffff808041d7981 */ /* 0x000f28000c1e1900 */
[----:B------:R-:W5:Y:S04]  /*0860*/  LDG.E R21, desc[UR8][R4.64+-0x4] ;  /* 0xfffffc0804157981 */ /* 0x000f68000c1e1900 */
[----:B------:R-:W5:Y:S04]  /*0870*/  LDG.E R15, desc[UR8][R4.64] ;  /* 0x00000008040f7981 */ /* 0x000f68000c1e1900 */
[----:B------:R-:W5:Y:S04]  /*0880*/  LDG.E R19, desc[UR8][R4.64+0x4] ;  /* 0x0000040804137981 */ /* 0x000f68000c1e1900 */
[----:B------:R-:W5:Y:S04]  /*0890*/  LDG.E R17, desc[UR8][R4.64+0x8] ;  /* 0x0000080804117981 */ /* 0x000f68000c1e1900 */
[----:B------:R0:W5:Y:S01]  /*08a0*/  LDG.E R7, desc[UR8][R4.64+0xc] ;  /* 0x00000c0804077981 */ /* 0x000162000c1e1900 */
[----:B------:R-:W-:Y:S01]  /*08b0*/  HFMA2 R6, -RZ, RZ, 0.96630859375, -0.0022525787353515625 ;  /* 0x3bbb989dff067431 */ /* 0x000fe200000001ff */
[----:B------:R-:W-:Y:S01]  /*08c0*/  MOV R0, 0x437c0000 ;  /* 0x437c000000007802 */ /* 0x000fe20000000f00 */
[----:B------:R-:W-:-:S04]  /*08d0*/  UIADD3 UR5, UPT, UPT, UR5, 0x8, URZ ;  /* 0x0000000805057890 */ /* 0x000fc8000fffe0ff */
[----:B------:R-:W-:Y:S01]  /*08e0*/  UISETP.NE.AND UP1, UPT, UR5, URZ, UPT ;  /* 0x000000ff0500728c */ /* 0x000fe2000bf25270 */
[----:B0-----:R-:W-:-:S04]  /*08f0*/  IADD3 R4, P0, PT, R4, 0x20, RZ ;  /* 0x0000002004047810 */ /* 0x001fc80007f1e0ff */
[----:B------:R-:W-:Y:S01]  /*0900*/  IADD3.X R5, PT, PT, RZ, R5, RZ, P0, !PT ;  /* 0x00000005ff057210 */ /* 0x000fe200007fe4ff */
[----:B--2---:R-:W-:-:S04]  /*0910*/  FADD R23, R23, -R10 ;  /* 0x8000000a17177221 */ /* 0x004fc80000000000 */
[----:B------:R-:W-:-:S04]  /*0920*/  FFMA.SAT R25, R23, R6, 0.5 ;  /* 0x3f00000017197423 */ /* 0x000fc80000002006 */
[----:B------:R-:W-:Y:S01]  /*0930*/  FFMA.RM R8, R25, R0, 12582913 ;  /* 0x4b40000119087423 */ /* 0x000fe20000004000 */
[--C-:B---3--:R-:W-:Y:S01]  /*0940*/  FADD R25, R27, -R10.reuse ;  /* 0x8000000a1b197221 */ /* 0x108fe20000000000 */
[--C-:B----4-:R-:W-:Y:S02]  /*0950*/  FADD R27, R29, -R10.reuse ;  /* 0x8000000a1d1b7221 */ /* 0x110fe40000000000 */
[C---:B------:R-:W-:Y:S01]  /*0960*/  FADD R14, R8.reuse, -12583039 ;  /* 0xcb40007f080e7421 */ /* 0x040fe20000000000 */
[----:B------:R-:W-:Y:S01]  /*0970*/  FFMA.SAT R29, R25, R6, 0.5 ;  /* 0x3f000000191d7423 */ /* 0x000fe20000002006 */
[----:B------:R-:W-:Y:S01]  /*0980*/  SHF.L.U32 R16, R8, 0x17, RZ ;  /* 0x0000001708107819 */ /* 0x000fe200000006ff */
[----:B-----5:R-:W-:Y:S01]  /*0990*/  FADD R21, R21, -R10 ;  /* 0x8000000a15157221 */ /* 0x020fe20000000000 */
[----:B------:R-:W-:Y:S01]  /*09a0*/  FFMA R14, R23, 1.4426950216293334961, -R14 ;  /* 0x3fb8aa3b170e7823 */ /* 0x000fe2000000080e */
[----:B------:R-:W-:Y:S02]  /*09b0*/  FFMA.RM R8, R29, R0, 12582913 ;  /* 0x4b4000011d087423 */ /* 0x000fe40000004000 */
[-C--:B------:R-:W-:Y:S01]  /*09c0*/  FFMA.SAT R29, R21, R6.reuse, 0.5 ;  /* 0x3f000000151d7423 */ /* 0x080fe20000002006 */
[----:B------:R-:W-:Y:S01]  /*09d0*/  FFMA R23, R23, 1.925963033500011079e-08, R14 ;  /* 0x32a5706017177823 */ /* 0x000fe2000000000e */
[----:B------:R-:W-:Y:S01]  /*09e0*/  FFMA.SAT R14, R27, R6, 0.5 ;  /* 0x3f0000001b0e7423 */ /* 0x000fe20000002006 */
[----:B------:R-:W-:-:S03]  /*09f0*/  FADD R17, R17, -R10 ;  /* 0x8000000a11117221 */ /* 0x000fc60000000000 */
[----:B------:R-:W-:Y:S01]  /*0a00*/  FFMA.RM R14, R14, R0, 12582913 ;  /* 0x4b4000010e0e7423 */ /* 0x000fe20000004000 */
[----:B------:R-:W0:Y:S03]  /*0a10*/  MUFU.EX2 R23, R23 ;  /* 0x0000001700177308 */ /* 0x000e260000000800 */
[C---:B------:R-:W-:Y:S01]  /*0a20*/  FADD R18, R14.reuse, -12583039 ;  /* 0xcb40007f0e127421 */ /* 0x040fe20000000000 */
[----:B------:R-:W-:-:S03]  /*0a30*/  SHF.L.U32 R14, R14, 0x17, RZ ;  /* 0x000000170e0e7819 */ /* 0x000fc600000006ff */
[----:B------:R-:W-:-:S04]  /*0a40*/  FFMA R20, R27, 1.4426950216293334961, -R18 ;  /* 0x3fb8aa3b1b147823 */ /* 0x000fc80000000812 */
[----:B------:R-:W-:Y:S01]  /*0a50*/  FFMA R20, R27, 1.925963033500011079e-08, R20 ;  /* 0x32a570601b147823 */ /* 0x000fe20000000014 */
[----:B------:R-:W-:Y:S01]  /*0a60*/  FFMA.SAT R27, R17, R6, 0.5 ;  /* 0x3f000000111b7423 */ /* 0x000fe20000002006 */
[----:B0-----:R-:W-:Y:S01]  /*0a70*/  FFMA R11, R16, R23, R11 ;  /* 0x00000017100b7223 */ /* 0x001fe2000000000b */
[C---:B------:R-:W-:Y:S01]  /*0a80*/  FADD R16, R8.reuse, -12583039 ;  /* 0xcb40007f08107421 */ /* 0x040fe20000000000 */
[----:B------:R-:W-:Y:S01]  /*0a90*/  FADD R23, R15, -R10 ;  /* 0x8000000a0f177221 */ /* 0x000fe20000000000 */
[----:B------:R-:W-:Y:S01]  /*0aa0*/  FFMA.RM R15, R29, R0, 12582913 ;  /* 0x4b4000011d0f7423 */ /* 0x000fe20000004000 */
[----:B------:R-:W-:Y:S01]  /*0ab0*/  MUFU.EX2 R20, R20 ;  /* 0x0000001400147308 */ /* 0x000fe20000000800 */
[----:B------:R-:W-:Y:S01]  /*0ac0*/  FFMA R16, R25, 1.4426950216293334961, -R16 ;  /* 0x3fb8aa3b19107823 */ /* 0x000fe20000000810 */
[----:B------:R-:W-:Y:S01]  /*0ad0*/  FFMA.SAT R29, R23, R6, 0.5 ;  /* 0x3f000000171d7423 */ /* 0x000fe20000002006 */
[----:B------:R-:W-:Y:S01]  /*0ae0*/  FADD R22, R15, -12583039 ;  /* 0xcb40007f0f167421 */ /* 0x000fe20000000000 */
[----:B------:R-:W-:Y:S01]  /*0af0*/  SHF.L.U32 R8, R8, 0x17, RZ ;  /* 0x0000001708087819 */ /* 0x000fe200000006ff */
[----:B------:R-:W-:Y:S01]  /*0b00*/  FFMA R18, R25, 1.925963033500011079e-08, R16 ;  /* 0x32a5706019127823 */ /* 0x000fe20000000010 */
[----:B------:R-:W-:Y:S01]  /*0b10*/  FFMA.RM R16, R29, R0, 12582913 ;  /* 0x4b4000011d107423 */ /* 0x000fe20000004000 */
[----:B------:R-:W-:Y:S01]  /*0b20*/  FFMA R22, R21, 1.4426950216293334961, -R22 ;  /* 0x3fb8aa3b15167823 */ /* 0x000fe20000000816 */
[----:B------:R-:W-:Y:S01]  /*0b30*/  FADD R25, R19, -R10 ;  /* 0x8000000a13197221 */ /* 0x000fe20000000000 */
[----:B------:R-:W-:Y:S01]  /*0b40*/  SHF.L.U32 R15, R15, 0x17, RZ ;  /* 0x000000170f0f7819 */ /* 0x000fe200000006ff */
[C---:B------:R-:W-:Y:S01]  /*0b50*/  FADD R24, R16.reuse, -12583039 ;  /* 0xcb40007f10187421 */ /* 0x040fe20000000000 */
[----:B------:R-:W-:Y:S01]  /*0b60*/  FFMA R21, R21, 1.925963033500011079e-08, R22 ;  /* 0x32a5706015157823 */ /* 0x000fe20000000016 */
[----:B------:R-:W-:Y:S01]  /*0b70*/  FFMA.SAT R19, R25, R6, 0.5 ;  /* 0x3f00000019137423 */ /* 0x000fe20000002006 */
[----:B------:R-:W0:Y:S01]  /*0b80*/  MUFU.EX2 R18, R18 ;  /* 0x0000001200127308 */ /* 0x000e220000000800 */
[----:B------:R-:W-:Y:S01]  /*0b90*/  FFMA R22, R23, 1.4426950216293334961, -R24 ;  /* 0x3fb8aa3b17167823 */ /* 0x000fe20000000818 */
[----:B------:R-:W-:Y:S01]  /*0ba0*/  SHF.L.U32 R16, R16, 0x17, RZ ;  /* 0x0000001710107819 */ /* 0x000fe200000006ff */
[----:B------:R-:W-:-:S02]  /*0bb0*/  FFMA.RM R19, R19, R0, 12582913 ;  /* 0x4b40000113137423 */ /* 0x000fc40000004000 */
[----:B------:R-:W-:Y:S01]  /*0bc0*/  FFMA R22, R23, 1.925963033500011079e-08, R22 ;  /* 0x32a5706017167823 */ /* 0x000fe20000000016 */
[----:B------:R-:W-:Y:S01]  /*0bd0*/  FADD R23, R7, -R10 ;  /* 0x8000000a07177221 */ /* 0x000fe20000000000 */
[----:B------:R-:W-:Y:S01]  /*0be0*/  FFMA.RM R7, R27, R0, 12582913 ;  /* 0x4b4000011b077423 */ /* 0x000fe20000004000 */
[----:B------:R-:W-:Y:S01]  /*0bf0*/  FADD R24, R19, -12583039 ;  /* 0xcb40007f13187421 */ /* 0x000fe20000000000 */
[----:B------:R-:W1:Y:S01]  /*0c00*/  MUFU.EX2 R21, R21 ;  /* 0x0000001500157308 */ /* 0x000e620000000800 */
[----:B------:R-:W-:Y:S01]  /*0c10*/  FFMA.SAT R27, R23, R6, 0.5 ;  /* 0x3f000000171b7423 */ /* 0x000fe20000002006 */
[----:B------:R-:W-:Y:S01]  /*0c20*/  FADD R6, R7, -12583039 ;  /* 0xcb40007f07067421 */ /* 0x000fe20000000000 */
[----:B------:R-:W-:Y:S02]  /*0c30*/  FFMA R24, R25, 1.4426950216293334961, -R24 ;  /* 0x3fb8aa3b19187823 */ /* 0x000fe40000000818 */
[----:B------:R-:W-:Y:S02]  /*0c40*/  FFMA.RM R0, R27, R0, 12582913 ;  /* 0x4b4000011b007423 */ /* 0x000fe40000004000 */
[----:B------:R-:W-:Y:S01]  /*0c50*/  FFMA R25, R25, 1.925963033500011079e-08, R24 ;  /* 0x32a5706019197823 */ /* 0x000fe20000000018 */
[----:B------:R-:W2:Y:S01]  /*0c60*/  MUFU.EX2 R22, R22 ;  /* 0x0000001600167308 */ /* 0x000ea20000000800 */
[----:B------:R-:W-:Y:S01]  /*0c70*/  FADD R26, R0, -12583039 ;  /* 0xcb40007f001a7421 */ /* 0x000fe20000000000 */
[----:B------:R-:W-:Y:S01]  /*0c80*/  FFMA R24, R17, 1.4426950216293334961, -R6 ;  /* 0x3fb8aa3b11187823 */ /* 0x000fe20000000806 */
[----:B0-----:R-:W-:-:S02]  /*0c90*/  FFMA R11, R8, R18, R11 ;  /* 0x00000012080b7223 */ /* 0x001fc4000000000b */
[----:B------:R-:W-:Y:S01]  /*0ca0*/  FFMA R26, R23, 1.4426950216293334961, -R26 ;  /* 0x3fb8aa3b171a7823 */ /* 0x000fe2000000081a */
[----:B------:R-:W-:Y:S01]  /*0cb0*/  FFMA R24, R17, 1.925963033500011079e-08, R24 ;  /* 0x32a5706011187823 */ /* 0x000fe20000000018 */
[----:B------:R-:W-:Y:S01]  /*0cc0*/  FFMA R14, R14, R20, R11 ;  /* 0x000000140e0e7223 */ /* 0x000fe2000000000b */
[----:B------:R-:W0:Y:S01]  /*0cd0*/  MUFU.EX2 R6, R25 ;  /* 0x0000001900067308 */ /* 0x000e220000000800 */
[----:B------:R-:W-:Y:S01]  /*0ce0*/  FFMA R26, R23, 1.925963033500011079e-08, R26 ;  /* 0x32a57060171a7823 */ /* 0x000fe2000000001a */
[----:B------:R-:W-:Y:S01]  /*0cf0*/  SHF.L.U32 R11, R0, 0x17, RZ ;  /* 0x00000017000b7819 */ /* 0x000fe200000006ff */
[----:B-1----:R-:W-:Y:S01]  /*0d00*/  FFMA R15, R15, R21, R14 ;  /* 0x000000150f0f7223 */ /* 0x002fe2000000000e */
[----:B------:R-:W-:-:S04]  /*0d10*/  SHF.L.U32 R14, R19, 0x17, RZ ;  /* 0x00000017130e7819 */ /* 0x000fc800000006ff */
[----:B------:R-:W1:Y:S01]  /*0d20*/  MUFU.EX2 R8, R24 ;  /* 0x0000001800087308 */ /* 0x000e620000000800 */
[----:B--2---:R-:W-:Y:S01]  /*0d30*/  FFMA R15, R16, R22, R15 ;  /* 0x00000016100f7223 */ /* 0x004fe2000000000f */
[----:B------:R-:W-:-:S06]  /*0d40*/  SHF.L.U32 R16, R7, 0x17, RZ ;  /* 0x0000001707107819 */ /* 0x000fcc00000006ff */
[----:B------:R-:W2:Y:S01]  /*0d50*/  MUFU.EX2 R26, R26 ;  /* 0x0000001a001a7308 */ /* 0x000ea20000000800 */
[----:B0-----:R-:W-:-:S04]  /*0d60*/  FFMA R15, R14, R6, R15 ;  /* 0x000000060e0f7223 */ /* 0x001fc8000000000f */
[----:B-1----:R-:W-:-:S04]  /*0d70*/  FFMA R8, R16, R8, R15 ;  /* 0x0000000810087223 */ /* 0x002fc8000000000f */
[----:B--2---:R-:W-:Y:S01]  /*0d80*/  FFMA R11, R11, R26, R8 ;  /* 0x0000001a0b0b7223 */ /* 0x004fe20000000008 */
[----:B------:R-:W-:Y:S06]  /*0d90*/  BRA.U UP1, `(.L_x_93) ;  /* 0xfffffff901a47547 */ /* 0x000fec000b83ffff */
.L_x_92:
        /* <DEDUP_REMOVED lines=8> */
[----:B------:R-:W3:Y:S04]  /*0e20*/  LDG.E R17, desc[UR8][R14.64+0x4] ;  /* 0x000004080e117981 */ /* 0x000ee8000c1e1900 */
[----:B------:R-:W4:Y:S04]  /*0e30*/  LDG.E R19, desc[UR8][R14.64+0x8] ;  /* 0x000008080e137981 */ /* 0x000f28000c1e1900 */
[----:B------:R-:W5:Y:S01]  /*0e40*/  LDG.E R21, desc[UR8][R14.64+0xc] ;  /* 0x00000c080e157981 */ /* 0x000f62000c1e1900 */
[----:B------:R-:W-:Y:S01]  /*0e50*/  HFMA2 R20, -RZ, RZ, 0.96630859375, -0.0022525787353515625 ;  /* 0x3bbb989dff147431 */ /* 0x000fe200000001ff */
[----:B------:R-:W-:Y:S01]  /*0e60*/  IADD3 R13, PT, PT, R13, 0x4, RZ ;  /* 0x000000040d0d7810 */ /* 0x000fe20007ffe0ff */
[----:B--2---:R-:W-:Y:S01]  /*0e70*/  FADD R7, R5, -R10 ;  /* 0x8000000a05077221 */ /* 0x004fe20000000000 */
[----:B------:R-:W-:-:S03]  /*0e80*/  MOV R5, 0x437c0000 ;  /* 0x437c000000057802 */ /* 0x000fc60000000f00 */
[----:B------:R-:W-:Y:S01]  /*0e90*/  FFMA.SAT R0, R7, R20, 0.5 ;  /* 0x3f00000007007423 */ /* 0x000fe20000002014 */
[----:B---3--:R-:W-:-:S03]  /*0ea0*/  FADD R17, R17, -R10 ;  /* 0x8000000a11117221 */ /* 0x008fc60000000000 */
[-C--:B------:R-:W-:Y:S01]  /*0eb0*/  FFMA.RM R0, R0, R5.reuse, 12582913 ;  /* 0x4b40000100007423 */ /* 0x080fe20000004005 */
[--C-:B----4-:R-:W-:Y:S01]  /*0ec0*/  FADD R6, R19, -R10.reuse ;  /* 0x8000000a13067221 */ /* 0x110fe20000000000 */
[-C--:B------:R-:W-:Y:S02]  /*0ed0*/  FFMA.SAT R4, R17, R20.reuse, 0.5 ;  /* 0x3f00000011047423 */ /* 0x080fe40000002014 */
[----:B------:R-:W-:Y:S01]  /*0ee0*/  FADD R8, R0, -12583039 ;  /* 0xcb40007f00087421 */ /* 0x000fe20000000000 */
[----:B------:R-:W-:Y:S01]  /*0ef0*/  FFMA.SAT R18, R6, R20, 0.5 ;  /* 0x3f00000006127423 */ /* 0x000fe20000002014 */
[----:B------:R-:W-:Y:S01]  /*0f00*/  FFMA.RM R4, R4, R5, 12582913 ;  /* 0x4b40000104047423 */ /* 0x000fe20000004005 */
[----:B-----5:R-:W-:Y:S01]  /*0f10*/  FADD R14, R21, -R10 ;  /* 0x8000000a150e7221 */ /* 0x020fe20000000000 */
[----:B------:R-:W-:Y:S01]  /*0f20*/  FFMA R8, R7, 1.4426950216293334961, -R8 ;  /* 0x3fb8aa3b07087823 */ /* 0x000fe20000000808 */
[----:B------:R-:W-:Y:S01]  /*0f30*/  SHF.L.U32 R0, R0, 0x17, RZ ;  /* 0x0000001700007819 */ /* 0x000fe200000006ff */
[----:B------:R-:W-:-:S02]  /*0f40*/  FADD R16, R4, -12583039 ;  /* 0xcb40007f04107421 */ /* 0x000fc40000000000 */
[----:B------:R-:W-:Y:S01]  /*0f50*/  FFMA R8, R7, 1.925963033500011079e-08, R8 ;  /* 0x32a5706007087823 */ /* 0x000fe20000000008 */
[-C--:B------:R-:W-:Y:S01]  /*0f60*/  FFMA.RM R7, R18, R5.reuse, 12582913 ;  /* 0x4b40000112077423 */ /* 0x080fe20000004005 */
[----:B------:R-:W-:Y:S01]  /*0f70*/  FFMA.SAT R18, R14, R20, 0.5 ;  /* 0x3f0000000e127423 */ /* 0x000fe20000002014 */
[----:B------:R-:W-:Y:S02]  /*0f80*/  FFMA R16, R17, 1.4426950216293334961, -R16 ;  /* 0x3fb8aa3b11107823 */ /* 0x000fe40000000810 */
[----:B------:R-:W-:Y:S01]  /*0f90*/  FADD R15, R7, -12583039 ;  /* 0xcb40007f070f7421 */ /* 0x000fe20000000000 */
[----:B------:R-:W-:Y:S01]  /*0fa0*/  FFMA.RM R18, R18, R5, 12582913 ;  /* 0x4b40000112127423 */ /* 0x000fe20000004005 */
[----:B------:R-:W-:Y:S01]  /*0fb0*/  FFMA R16, R17, 1.925963033500011079e-08, R16 ;  /* 0x32a5706011107823 */ /* 0x000fe20000000010 */
[----:B------:R-:W0:Y:S01]  /*0fc0*/  MUFU.EX2 R8, R8 ;  /* 0x0000000800087308 */ /* 0x000e220000000800 */
[----:B------:R-:W-:Y:S01]  /*0fd0*/  FFMA R15, R6, 1.4426950216293334961, -R15 ;  /* 0x3fb8aa3b060f7823 */ /* 0x000fe2000000080f */
[----:B------:R-:W-:Y:S01]  /*0fe0*/  FADD R5, R18, -12583039 ;  /* 0xcb40007f12057421 */ /* 0x000fe20000000000 */
[----:B------:R-:W-:-:S02]  /*0ff0*/  SHF.L.U32 R7, R7, 0x17, RZ ;  /* 0x0000001707077819 */ /* 0x000fc400000006ff */
[----:B------:R-:W-:Y:S01]  /*1000*/  FFMA R15, R6, 1.925963033500011079e-08, R15 ;  /* 0x32a57060060f7823 */ /* 0x000fe2000000000f */
[C---:B------:R-:W-:Y:S02]  /*1010*/  FFMA R5, R14.reuse, 1.4426950216293334961, -R5 ;  /* 0x3fb8aa3b0e057823 */ /* 0x040fe40000000805 */
[----:B------:R-:W1:Y:S02]  /*1020*/  MUFU.EX2 R16, R16 ;  /* 0x0000001000107308 */ /* 0x000e640000000800 */
[----:B------:R-:W-:Y:S01]  /*1030*/  FFMA R14, R14, 1.925963033500011079e-08, R5 ;  /* 0x32a570600e0e7823 */ /* 0x000fe20000000005 */
[----:B------:R-:W-:-:S05]  /*1040*/  SHF.L.U32 R5, R4, 0x17, RZ ;  /* 0x0000001704057819 */ /* 0x000fca00000006ff */
[----:B------:R-:W2:Y:S01]  /*1050*/  MUFU.EX2 R15, R15 ;  /* 0x0000000f000f7308 */ /* 0x000ea20000000800 */
[----:B0-----:R-:W-:Y:S01]  /*1060*/  FFMA R0, R0, R8, R11 ;  /* 0x0000000800007223 */ /* 0x001fe2000000000b */
[----:B------:R-:W-:-:S06]  /*1070*/  SHF.L.U32 R11, R18, 0x17, RZ ;  /* 0x00000017120b7819 */ /* 0x000fcc00000006ff */
[----:B------:R-:W0:Y:S01]  /*1080*/  MUFU.EX2 R14, R14 ;  /* 0x0000000e000e7308 */ /* 0x000e220000000800 */
[----:B-1----:R-:W-:-:S04]  /*1090*/  FFMA R0, R5, R16, R0 ;  /* 0x0000001005007223 */ /* 0x002fc80000000000 */
[----:B--2---:R-:W-:-:S04]  /*10a0*/  FFMA R0, R7, R15, R0 ;  /* 0x0000000f07007223 */ /* 0x004fc80000000000 */
[----:B0-----:R-:W-:-:S07]  /*10b0*/  FFMA R11, R11, R14, R0 ;  /* 0x0000000e0b0b7223 */ /* 0x001fce0000000000 */
.L_x_94:
[----:B------:R-:W-:Y:S05]  /*10c0*/  BRA.U !UP1, `(.L_x_91) ;  /* 0x0000000109a87547 */ /* 0x000fea000b800000 */
[----:B------:R-:W-:Y:S02]  /*10d0*/  UISETP.NE.AND UP0, UPT, UR5, 0x1, UPT ;  /* 0x000000010500788c */ /* 0x000fe4000bf05270 */
[----:B------:R-:W-:-:S04]  /*10e0*/  ULOP3.LUT UR4, UR4, 0x1, URZ, 0xc0, !UPT ;  /* 0x0000000104047892 */ /* 0x000fc8000f8ec0ff */
[----:B------:R-:W-:-:S03]  /*10f0*/  UISETP.NE.U32.AND UP1, UPT, UR4, 0x1, UPT ;  /* 0x000000010400788c */ /* 0x000fc6000bf25070 */
[----:B------:R-:W-:Y:S08]  /*1100*/  BRA.U !UP0, `(.L_x_95) ;  /* 0x0000000108607547 */ /* 0x000ff0000b800000 */
[----:B------:R-:W-:-:S05]  /*1110*/  IMAD.WIDE.U32 R4, R13, 0x4, R2 ;  /* 0x000000040d047825 */ /* 0x000fca00078e0002 */
[----:B------:R-:W2:Y:S04]  /*1120*/  LDG.E R7, desc[UR8][R4.64] ;  /* 0x0000000804077981 */ /* 0x000ea8000c1e1900 */
[----:B------:R-:W3:Y:S01]  /*1130*/  LDG.E R17, desc[UR8][R4.64+0x4] ;  /* 0x0000040804117981 */ /* 0x000ee2000c1e1900 */
[----:B------:R-:W-:Y:S01]  /*1140*/  HFMA2 R0, -RZ, RZ, 0.96630859375, -0.0022525787353515625 ;  /* 0x3bbb989dff007431 */ /* 0x000fe200000001ff */
[----:B------:R-:W-:Y:S02]  /*1150*/  MOV R15, 0x437c0000 ;  /* 0x437c0000000f7802 */ /* 0x000fe40000000f00 */
[----:B------:R-:W-:Y:S01]  /*1160*/  IADD3 R13, PT, PT, R13, 0x2, RZ ;  /* 0x000000020d0d7810 */ /* 0x000fe20007ffe0ff */
[----:B--2---:R-:W-:-:S04]  /*1170*/  FADD R7, R7, -R10 ;  /* 0x8000000a07077221 */ /* 0x004fc80000000000 */
[----:B------:R-:W-:Y:S01]  /*1180*/  FFMA.SAT R6, R7, R0, 0.5 ;  /* 0x3f00000007067423 */ /* 0x000fe20000002000 */
[----:B---3--:R-:W-:-:S03]  /*1190*/  FADD R17, R17, -R10 ;  /* 0x8000000a11117221 */ /* 0x008fc60000000000 */
[----:B------:R-:W-:Y:S01]  /*11a0*/  FFMA.RM R6, R6, R15, 12582913 ;  /* 0x4b40000106067423 */ /* 0x000fe2000000400f */
[----:B------:R-:W-:-:S03]  /*11b0*/  FFMA.SAT R8, R17, R0, 0.5 ;  /* 0x3f00000011087423 */ /* 0x000fc60000002000 */
[----:B------:R-:W-:Y:S01]  /*11c0*/  FADD R0, R6, -12583039 ;  /* 0xcb40007f06007421 */ /* 0x000fe20000000000 */
[----:B------:R-:W-:Y:S01]  /*11d0*/  FFMA.RM R8, R8, R15, 12582913 ;  /* 0x4b40000108087423 */ /* 0x000fe2000000400f */
[----:B------:R-:W-:Y:S02]  /*11e0*/  SHF.L.U32 R6, R6, 0x17, RZ ;  /* 0x0000001706067819 */ /* 0x000fe400000006ff */
[C---:B------:R-:W-:Y:S01]  /*11f0*/  FFMA R0, R7.reuse, 1.4426950216293334961, -R0 ;  /* 0x3fb8aa3b07007823 */ /* 0x040fe20000000800 */
[C---:B------:R-:W-:Y:S01]  /*1200*/  FADD R4, R8.reuse, -12583039 ;  /* 0xcb40007f08047421 */ /* 0x040fe20000000000 */
[----:B------:R-:W-:Y:S02]  /*1210*/  SHF.L.U32 R5, R8, 0x17, RZ ;  /* 0x0000001708057819 */ /* 0x000fe400000006ff */
[----:B------:R-:W-:Y:S01]  /*1220*/  FFMA R0, R7, 1.925963033500011079e-08, R0 ;  /* 0x32a5706007007823 */ /* 0x000fe20000000000 */
[----:B------:R-:W-:-:S04]  /*1230*/  FFMA R4, R17, 1.4426950216293334961, -R4 ;  /* 0x3fb8aa3b11047823 */ /* 0x000fc80000000804 */
[----:B------:R-:W-:Y:S01]  /*1240*/  FFMA R4, R17, 1.925963033500011079e-08, R4 ;  /* 0x32a5706011047823 */ /* 0x000fe20000000004 */
[----:B------:R-:W0:Y:S08]  /*1250*/  MUFU.EX2 R0, R0 ;  /* 0x0000000000007308 */ /* 0x000e300000000800 */
[----:B------:R-:W1:Y:S01]  /*1260*/  MUFU.EX2 R4, R4 ;  /* 0x0000000400047308 */ /* 0x000e620000000800 */
[----:B0-----:R-:W-:-:S04]  /*1270*/  FFMA R6, R6, R0, R11 ;  /* 0x0000000006067223 */ /* 0x001fc8000000000b */
[----:B-1----:R-:W-:-:S07]  /*1280*/  FFMA R11, R5, R4, R6 ;  /* 0x00000004050b7223 */ /* 0x002fce0000000006 */
.L_x_95:
[----:B------:R-:W-:Y:S05]  /*1290*/  BRA.U UP1, `(.L_x_91) ;  /* 0x0000000101347547 */ /* 0x000fea000b800000 */
[----:B------:R-:W-:-:S06]  /*12a0*/  IMAD.WIDE.U32 R4, R13, 0x4, R2 ;  /* 0x000000040d047825 */ /* 0x000fcc00078e0002 */
[----:B------:R-:W2:Y:S01]  /*12b0*/  LDG.E R5, desc[UR8][R4.64] ;  /* 0x0000000804057981 */ /* 0x000ea2000c1e1900 */
[----:B------:R-:W-:Y:S01]  /*12c0*/  HFMA2 R7, -RZ, RZ, 0.96630859375, -0.0022525787353515625 ;  /* 0x3bbb989dff077431 */ /* 0x000fe200000001ff */
[----:B------:R-:W-:Y:S01]  /*12d0*/  MOV R13, 0x437c0000 ;  /* 0x437c0000000d7802 */ /* 0x000fe20000000f00 */
[----:B--2---:R-:W-:-:S04]  /*12e0*/  FADD R0, R5, -R10 ;  /* 0x8000000a05007221 */ /* 0x004fc80000000000 */
[----:B------:R-:W-:-:S04]  /*12f0*/  FFMA.SAT R6, R0, R7, 0.5 ;  /* 0x3f00000000067423 */ /* 0x000fc80000002007 */
[----:B------:R-:W-:-:S04]  /*1300*/  FFMA.RM R6, R6, R13, 12582913 ;  /* 0x4b40000106067423 */ /* 0x000fc8000000400d */
[C---:B------:R-:W-:Y:S01]  /*1310*/  FADD R7, R6.reuse, -12583039 ;  /* 0xcb40007f06077421 */ /* 0x040fe20000000000 */
[----:B------:R-:W-:-:S03]  /*1320*/  SHF.L.U32 R6, R6, 0x17, RZ ;  /* 0x0000001706067819 */ /* 0x000fc600000006ff */
[----:B------:R-:W-:-:S04]  /*1330*/  FFMA R7, R0, 1.4426950216293334961, -R7 ;  /* 0x3fb8aa3b00077823 */ /* 0x000fc80000000807 */
[----:B------:R-:W-:-:S06]  /*1340*/  FFMA R7, R0, 1.925963033500011079e-08, R7 ;  /* 0x32a5706000077823 */ /* 0x000fcc0000000007 */
[----:B------:R-:W0:Y:S02]  /*1350*/  MUFU.EX2 R7, R7 ;  /* 0x0000000700077308 */ /* 0x000e240000000800 */
[----:B0-----:R-:W-:-:S07]  /*1360*/  FFMA R11, R6, R7, R11 ;  /* 0x00000007060b7223 */ /* 0x001fce000000000b */
.L_x_91:
[----:B------:R-:W0:Y:S02]  /*1370*/  LDC R0, c[0x0][0x394] ;  /* 0x0000e500ff007b82 */ /* 0x000e240000000800 */
[----:B0-----:R-:W-:-:S13]  /*1380*/  ISETP.GE.AND P0, PT, R0, 0x1, PT ;  /* 0x000000010000780c */ /* 0x001fda0003f06270 */
[----:B------:R-:W-:Y:S05]  /*1390*/  @!P0 EXIT ;  /* 0x000000000000894d */ /* 0x000fea0003800000 */
[C---:B------:R-:W-:Y:S01]  /*13a0*/  ISETP.GE.U32.AND P0, PT, R0.reuse, 0x8, PT ;  /* 0x000000080000780c */ /* 0x040fe20003f06070 */
[----:B------:R-:W-:Y:S01]  /*13b0*/  HFMA2 R13, -RZ, RZ, 0, 0 ;  /* 0x00000000ff0d7431 */ /* 0x000fe200000001ff */
[----:B------:R-:W-:-:S11]  /*13c0*/  LOP3.LUT R22, R0, 0x7, RZ, 0xc0, !PT ;  /* 0x0000000700167812 */ /* 0x000fd600078ec0ff */
[----:B------:R-:W-:Y:S05]  /*13d0*/  @!P0 BRA `(.L_x_96) ;  /* 0x0000000c009c8947 */ /* 0x000fea0003800000 */
[----:B------:R-:W0:Y:S01]  /*13e0*/  LDCU.128 UR4, c[0x0][0x380] ;  /* 0x00007000ff0477ac */ /* 0x000e220008000c00 */
[C---:B------:R-:W-:Y:S02]  /*13f0*/  LEA R8, P0, R9.reuse, 0x10, 0x2 ;  /* 0x0000001009087811 */ /* 0x040fe400078010ff */
[----:B------:R-:W-:Y:S02]  /*1400*/  LOP3.LUT R13, R0, 0x7ffffff8, RZ, 0xc0, !PT ;  /* 0x7ffffff8000d7812 */ /* 0x000fe400078ec0ff */
[----:B------:R-:W-:Y:S02]  /*1410*/  LEA.HI.X R15, R9, RZ, R12, 0x2, P0 ;  /* 0x000000ff090f7211 */ /* 0x000fe400000f140c */
[----:B------:R-:W-:Y:S02]  /*1420*/  IADD3 R20, PT, PT, -R13, RZ, RZ ;  /* 0x000000ff0d147210 */ /* 0x000fe40007ffe1ff */
[C---:B0-----:R-:W-:Y:S02]  /*1430*/  IADD3 R4, P1, PT, R8.reuse, UR4, RZ ;  /* 0x0000000408047c10 */ /* 0x041fe4000ff3e0ff */
[----:B------:R-:W-:-:S02]  /*1440*/  IADD3 R8, P2, PT, R8, UR6, RZ ;  /* 0x0000000608087c10 */ /* 0x000fc4000ff5e0ff */
[C---:B------:R-:W-:Y:S02]  /*1450*/  IADD3.X R5, PT, PT, R15.reuse, UR5, RZ, P1, !PT ;  /* 0x000000050f057c10 */ /* 0x040fe40008ffe4ff */
[----:B------:R-:W-:-:S09]  /*1460*/  IADD3.X R15, PT, PT, R15, UR7, RZ, P2, !PT ;  /* 0x000000070f0f7c10 */ /* 0x000fd200097fe4ff */
.L_x_113:
[----:B0-----:R-:W2:Y:S01]  /*1470*/  LDG.E R7, desc[UR8][R4.64+-0x10] ;  /* 0xfffff00804077981 */ /* 0x001ea2000c1e1900 */
[----:B------:R-:W-:Y:S01]  /*1480*/  HFMA2 R17, -RZ, RZ, 3.7421875, 0 ;  /* 0x437c0000ff117431 */ /* 0x000fe200000001ff */
[----:B------:R-:W-:Y:S01]  /*1490*/  MOV R0, 0x3bbb989d ;  /* 0x3bbb989d00007802 */ /* 0x000fe20000000f00 */
[----:B------:R-:W0:Y:S01]  /*14a0*/  MUFU.RCP R14, R11 ;  /* 0x0000000b000e7308 */ /* 0x000e220000001000 */
[----:B------:R-:W-:Y:S01]  /*14b0*/  IADD3 R20, PT, PT, R20, 0x8, RZ ;  /* 0x0000000814147810 */ /* 0x000fe20007ffe0ff */
[----:B------:R-:W-:Y:S03]  /*14c0*/  BSSY.RECONVERGENT B2, `(.L_x_97) ;  /* 0x0000016000027945 */ /* 0x000fe60003800200 */
[----:B------:R-:W-:Y:S01]  /*14d0*/  ISETP.NE.AND P2, PT, R20, RZ, PT ;  /* 0x000000ff1400720c */ /* 0x000fe20003f45270 */
[----:B--2---:R-:W-:-:S04]  /*14e0*/  FADD R7, R7, -R10 ;  /* 0x8000000a07077221 */ /* 0x004fc80000000000 */
[----:B------:R-:W-:-:S04]  /*14f0*/  FFMA.SAT R0, R7, R0, 0.5 ;  /* 0x3f00000007007423 */ /* 0x000fc80000002000 */
[----:B------:R-:W-:Y:S01]  /*1500*/  FFMA.RM R0, R0, R17, 12582913 ;  /* 0x4b40000100007423 */ /* 0x000fe20000004011 */
[----:B0-----:R-:W-:-:S03]  /*1510*/  FFMA R17, R14, -R11, 1 ;  /* 0x3f8000000e117423 */ /* 0x001fc6000000080b */
[C---:B------:R-:W-:Y:S01]  /*1520*/  FADD R6, R0.reuse, -12583039 ;  /* 0xcb40007f00067421 */ /* 0x040fe20000000000 */
[----:B------:R-:W-:Y:S01]  /*1530*/  SHF.L.U32 R0, R0, 0x17, RZ ;  /* 0x0000001700007819 */ /* 0x000fe200000006ff */
[----:B------:R-:W-:Y:S02]  /*1540*/  FFMA R17, R14, R17, R14 ;  /* 0x000000110e117223 */ /* 0x000fe4000000000e */
[----:B------:R-:W-:-:S04]  /*1550*/  FFMA R6, R7, 1.4426950216293334961, -R6 ;  /* 0x3fb8aa3b07067823 */ /* 0x000fc80000000806 */
[----:B------:R-:W-:-:S04]  /*1560*/  FFMA R6, R7, 1.925963033500011079e-08, R6 ;  /* 0x32a5706007067823 */ /* 0x000fc80000000006 */
[----:B------:R0:W1:Y:S02]  /*1570*/  MUFU.EX2 R7, R6 ;  /* 0x0000000600077308 */ /* 0x0000640000000800 */
[----:B0-----:R-:W-:Y:S01]  /*1580*/  MOV R6, R8 ;  /* 0x0000000800067202 */ /* 0x001fe20000000f00 */
[----:B-1----:R-:W-:-:S05]  /*1590*/  FMUL R0, R0, R7 ;  /* 0x0000000700007220 */ /* 0x002fca0000400000 */
[----:B------:R-:W0:Y:S01]  /*15a0*/  FCHK P0, R0, R11 ;  /* 0x0000000b00007302 */ /* 0x000e220000000000 */
[----:B------:R-:W-:-:S04]  /*15b0*/  FFMA R14, R0, R17, RZ ;  /* 0x00000011000e7223 */ /* 0x000fc800000000ff */
[----:B------:R-:W-:-:S04]  /*15c0*/  FFMA R7, R14, -R11, R0 ;  /* 0x8000000b0e077223 */ /* 0x000fc80000000000 */
[----:B------:R-:W-:Y:S01]  /*15d0*/  FFMA R17, R17, R7, R14 ;  /* 0x0000000711117223 */ /* 0x000fe2000000000e */
[----:B------:R-:W-:Y:S01]  /*15e0*/  MOV R7, R15 ;  /* 0x0000000f00077202 */ /* 0x000fe20000000f00 */
[----:B0-----:R-:W-:Y:S06]  /*15f0*/  @!P0 BRA `(.L_x_98) ;  /* 0x0000000000088947 */ /* 0x001fec0003800000 */
[----:B------:R-:W-:-:S07]  /*1600*/  MOV R8, 0x1620 ;  /* 0x0000162000087802 */ /* 0x000fce0000000f00 */
[----:B------:R-:W-:Y:S05]  /*1610*/  CALL.REL.NOINC `($__internal_3_$__cuda_sm3x_div_rn_noftz_f32_slowpath) ;  /* 0x00000018008c7944 */ /* 0x000fea0003c00000 */
.L_x_98:
[----:B------:R-:W-:Y:S05]  /*1620*/  BSYNC.RECONVERGENT B2 ;  /* 0x0000000000027941 */ /* 0x000fea0003800200 */
.L_x_97:
[----:B------:R0:W-:Y:S04]  /*1630*/  STG.E desc[UR8][R6.64+-0x10], R17 ;  /* 0xfffff01106007986 */ /* 0x0001e8000c101908 */
[----:B------:R-:W2:Y:S01]  /*1640*/  LDG.E R15, desc[UR8][R4.64+-0xc] ;  /* 0xfffff408040f7981 */ /* 0x000ea2000c1e1900 */
[----:B------:R-:W-:Y:S01]  /*1650*/  HFMA2 R0, -RZ, RZ, 0.96630859375, -0.0022525787353515625 ;  /* 0x3bbb989dff007431 */ /* 0x000fe200000001ff */
[----:B------:R-:W-:Y:S01]  /*1660*/  MOV R19, 0x437c0000 ;  /* 0x437c000000137802 */ /* 0x000fe20000000f00 */
[----:B------:R-:W1:Y:S01]  /*1670*/  MUFU.RCP R14, R11 ;  /* 0x0000000b000e7308 */ /* 0x000e620000001000 */
[----:B------:R-:W-:Y:S01]  /*1680*/  BSSY.RECONVERGENT B2, `(.L_x_99) ;  /* 0x0000015000027945 */ /* 0x000fe20003800200 */
[----:B--2---:R-:W-:-:S04]  /*1690*/  FADD R15, R15, -R10 ;  /* 0x8000000a0f0f7221 */ /* 0x004fc80000000000 */
[----:B------:R-:W-:-:S04]  /*16a0*/  FFMA.SAT R0, R15, R0, 0.5 ;  /* 0x3f0000000f007423 */ /* 0x000fc80000002000 */
[----:B------:R-:W-:Y:S01]  /*16b0*/  FFMA.RM R0, R0, R19, 12582913 ;  /* 0x4b40000100007423 */ /* 0x000fe20000004013 */
[----:B-1----:R-:W-:-:S03]  /*16c0*/  FFMA R19, R14, -R11, 1 ;  /* 0x3f8000000e137423 */ /* 0x002fc6000000080b */
[C---:B------:R-:W-:Y:S01]  /*16d0*/  FADD R8, R0.reuse, -12583039 ;  /* 0xcb40007f00087421 */ /* 0x040fe20000000000 */
[----:B------:R-:W-:-:S03]  /*16e0*/  SHF.L.U32 R0, R0, 0x17, RZ ;  /* 0x0000001700007819 */ /* 0x000fc600000006ff */
[----:B------:R-:W-:-:S04]  /*16f0*/  FFMA R8, R15, 1.4426950216293334961, -R8 ;  /* 0x3fb8aa3b0f087823 */ /* 0x000fc80000000808 */
[----:B------:R-:W-:-:S04]  /*1700*/  FFMA R8, R15, 1.925963033500011079e-08, R8 ;  /* 0x32a570600f087823 */ /* 0x000fc80000000008 */
[----:B------:R-:W0:Y:S02]  /*1710*/  MUFU.EX2 R15, R8 ;  /* 0x00000008000f7308 */ /* 0x000e240000000800 */
[----:B0-----:R-:W-:Y:S01]  /*1720*/  FMUL R17, R0, R15 ;  /* 0x0000000f00117220 */ /* 0x001fe20000400000 */
[----:B------:R-:W-:-:S05]  /*1730*/  FFMA R0, R14, R19, R14 ;  /* 0x000000130e007223 */ /* 0x000fca000000000e */
[----:B------:R-:W0:Y:S01]  /*1740*/  FCHK P0, R17, R11 ;  /* 0x0000000b11007302 */ /* 0x000e220000000000 */
[----:B------:R-:W-:-:S04]  /*1750*/  FFMA R14, R0, R17, RZ ;  /* 0x00000011000e7223 */ /* 0x000fc800000000ff */
[----:B------:R-:W-:-:S04]  /*1760*/  FFMA R15, R14, -R11, R17 ;  /* 0x8000000b0e0f7223 */ /* 0x000fc80000000011 */
[----:B------:R-:W-:Y:S01]  /*1770*/  FFMA R15, R0, R15, R14 ;  /* 0x0000000f000f7223 */ /* 0x000fe2000000000e */
[----:B0-----:R-:W-:Y:S06]  /*1780*/  @!P0 BRA `(.L_x_100) ;  /* 0x0000000000108947 */ /* 0x001fec0003800000 */
[----:B------:R-:W-:Y:S02]  /*1790*/  MOV R0, R17 ;  /* 0x0000001100007202 */ /* 0x000fe40000000f00 */
[----:B------:R-:W-:-:S07]  /*17a0*/  MOV R8, 0x17c0 ;  /* 0x000017c000087802 */ /* 0x000fce0000000f00 */
[----:B------:R-:W-:Y:S05]  /*17b0*/  CALL.REL.NOINC `($__internal_3_$__cuda_sm3x_div_rn_noftz_f32_slowpath) ;  /* 0x0000001800247944 */ /* 0x000fea0003c00000 */
[----:B------:R-:W-:-:S07]  /*17c0*/  MOV R15, R17 ;  /* 0x00000011000f7202 */ /* 0x000fce0000000f00 */
.L_x_100:
[----:B------:R-:W-:Y:S05]  /*17d0*/  BSYNC.RECONVERGENT B2 ;  /* 0x0000000000027941 */ /* 0x000fea0003800200 */
.L_x_99:
        /* <DEDUP_REMOVED lines=14> */
[----:B0-----:R-:W0:Y:S02]  /*18c0*/  MUFU.EX2 R15, R8 ;  /* 0x00000008000f7308 */ /* 0x001e240000000800 */
        /* <DEDUP_REMOVED lines=11> */
.L_x_102:
[----:B------:R-:W-:Y:S05]  /*1980*/  BSYNC.RECONVERGENT B2 ;  /* 0x0000000000027941 */ /* 0x000fea0003800200 */
.L_x_101:
        /* <DEDUP_REMOVED lines=26> */
.L_x_104:
[----:B------:R-:W-:Y:S05]  /*1b30*/  BSYNC.RECONVERGENT B2 ;  /* 0x0000000000027941 */ /* 0x000fea0003800200 */
.L_x_103:
        /* <DEDUP_REMOVED lines=26> */
.L_x_106:
[----:B------:R-:W-:Y:S05]  /*1ce0*/  BSYNC.RECONVERGENT B2 ;  /* 0x0000000000027941 */ /* 0x000fea0003800200 */
.L_x_105:
        /* <DEDUP_REMOVED lines=26> */
.L_x_108:
[----:B------:R-:W-:Y:S05]  /*1e90*/  BSYNC.RECONVERGENT B2 ;  /* 0x0000000000027941 */ /* 0x000fea0003800200 */
.L_x_107:
        /* <DEDUP_REMOVED lines=26> */
.L_x_110:
[----:B------:R-:W-:Y:S05]  /*2040*/  BSYNC.RECONVERGENT B2 ;  /* 0x0000000000027941 */ /* 0x000fea0003800200 */
.L_x_109:
        /* <DEDUP_REMOVED lines=8> */
[----:B------:R-:W-:-:S04]  /*20d0*/  FFMA.RM R0, R0, R19, 12582913 ;  /* 0x4b40000100007423 */ /* 0x000fc80000004013 */
[C---:B------:R-:W-:Y:S01]  /*20e0*/  FADD R8, R0.reuse, -12583039 ;  /* 0xcb40007f00087421 */ /* 0x040fe20000000000 */
[----:B------:R-:W-:-:S03]  /*20f0*/  SHF.L.U32 R0, R0, 0x17, RZ ;  /* 0x0000001700007819 */ /* 0x000fc600000006ff */
[----:B------:R-:W-:-:S04]  /*2100*/  FFMA R8, R17, 1.4426950216293334961, -R8 ;  /* 0x3fb8aa3b11087823 */ /* 0x000fc80000000808 */
[----:B------:R-:W-:Y:S01]  /*2110*/  FFMA R8, R17, 1.925963033500011079e-08, R8 ;  /* 0x32a5706011087823 */ /* 0x000fe20000000008 */
[----:B-1----:R-:W-:-:S03]  /*2120*/  FFMA R17, R14, -R11, 1 ;  /* 0x3f8000000e117423 */ /* 0x002fc6000000080b */
        /* <DEDUP_REMOVED lines=11> */
.L_x_112:
[----:B------:R-:W-:Y:S05]  /*21e0*/  BSYNC.RECONVERGENT B2 ;  /* 0x0000000000027941 */ /* 0x000fea0003800200 */
.L_x_111:
[----:B------:R0:W-:Y:S01]  /*21f0*/  STG.E desc[UR8][R6.64+0xc], R17 ;  /* 0x00000c1106007986 */ /* 0x0001e2000c101908 */
[----:B------:R-:W-:Y:S02]  /*2200*/  IADD3 R4, P0, PT, R4, 0x20, RZ ;  /* 0x0000002004047810 */ /* 0x000fe40007f1e0ff */
[----:B------:R-:W-:Y:S02]  /*2210*/  IADD3 R8, P1, PT, R6, 0x20, RZ ;  /* 0x0000002006087810 */ /* 0x000fe40007f3e0ff */
[----:B------:R-:W-:Y:S02]  /*2220*/  IADD3.X R5, PT, PT, RZ, R5, RZ, P0, !PT ;  /* 0x00000005ff057210 */ /* 0x000fe400007fe4ff */
[----:B------:R-:W-:Y:S01]  /*2230*/  IADD3.X R15, PT, PT, RZ, R7, RZ, P1, !PT ;  /* 0x00000007ff0f7210 */ /* 0x000fe20000ffe4ff */
[----:B------:R-:W-:Y:S08]  /*2240*/  @P2 BRA `(.L_x_113) ;  /* 0xfffffff000882947 */ /* 0x000ff0000383ffff */
.L_x_96:
[----:B------:R-:W-:-:S13]  /*2250*/  ISETP.NE.AND P0, PT, R22, RZ, PT ;  /* 0x000000ff1600720c */ /* 0x000fda0003f05270 */
[----:B------:R-:W-:Y:S05]  /*2260*/  @!P0 EXIT ;  /* 0x000000000000894d */ /* 0x000fea0003800000 */
[----:B------:R-:W1:Y:S01]  /*2270*/  LDCU UR4, c[0x0][0x394] ;  /* 0x00007280ff0477ac */ /* 0x000e620008000800 */
[----:B------:R-:W-:Y:S01]  /*2280*/  ISETP.GE.U32.AND P0, PT, R22, 0x4, PT ;  /* 0x000000041600780c */ /* 0x000fe20003f06070 */
[----:B-1----:R-:W-:-:S12]  /*2290*/  ULOP3.LUT UR4, UR4, 0x3, URZ, 0xc0, !UPT ;  /* 0x0000000304047892 */ /* 0x002fd8000f8ec0ff */
[----:B------:R-:W-:Y:S05]  /*22a0*/  @!P0 BRA `(.L_x_114) ;  /* 0x0000000400cc8947 */ /* 0x000fea0003800000 */
[----:B------:R-:W-:-:S05]  /*22b0*/  IMAD.WIDE.U32 R4, R13, 0x4, R2 ;  /* 0x000000040d047825 */ /* 0x000fca00078e0002 */
[----:B0-----:R-:W2:Y:S01]  /*22c0*/  LDG.E R7, desc[UR8][R4.64] ;  /* 0x0000000804077981 */ /* 0x001ea2000c1e1900 */
[----:B------:R-:W-:Y:S01]  /*22d0*/  HFMA2 R0, -RZ, RZ, 0.96630859375, -0.0022525787353515625 ;  /* 0x3bbb989dff007431 */ /* 0x000fe200000001ff */
[----:B------:R-:W-:Y:S01]  /*22e0*/  MOV R15, 0x437c0000 ;  /* 0x437c0000000f7802 */ /* 0x000fe20000000f00 */
[----:B------:R-:W0:Y:S01]  /*22f0*/  MUFU.RCP R8, R11 ;  /* 0x0000000b00087308 */ /* 0x000e220000001000 */
[----:B------:R-:W-:Y:S01]  /*2300*/  BSSY.RECONVERGENT B2, `(.L_x_115) ;  /* 0x0000015000027945 */ /* 0x000fe20003800200 */
[----:B--2---:R-:W-:-:S04]  /*2310*/  FADD R7, R7, -R10 ;  /* 0x8000000a07077221 */ /* 0x004fc80000000000 */
[----:B------:R-:W-:-:S04]  /*2320*/  FFMA.SAT R0, R7, R0, 0.5 ;  /* 0x3f00000007007423 */ /* 0x000fc80000002000 */
[----:B------:R-:W-:Y:S01]  /*2330*/  FFMA.RM R0, R0, R15, 12582913 ;  /* 0x4b40000100007423 */ /* 0x000fe2000000400f */
[----:B0-----:R-:W-:-:S03]  /*2340*/  FFMA R15, R8, -R11, 1 ;  /* 0x3f800000080f7423 */ /* 0x001fc6000000080b */
        /* <DEDUP_REMOVED lines=16> */
.L_x_116:
[----:B------:R-:W-:Y:S05]  /*2450*/  BSYNC.RECONVERGENT B2 ;  /* 0x0000000000027941 */ /* 0x000fea0003800200 */
.L_x_115:
[----:B------:R-:W0:Y:S01]  /*2460*/  LDCU.64 UR6, c[0x0][0x388] ;  /* 0x00007100ff0677ac */ /* 0x000e220008000a00 */
[----:B------:R-:W-:-:S04]  /*2470*/  IADD3 R0, P0, PT, R9, R13, RZ ;  /* 0x0000000d09007210 */ /* 0x000fc80007f1e0ff */
[----:B------:R-:W-:Y:S02]  /*2480*/  IADD3.X R7, PT, PT, RZ, R12, RZ, P0, !PT ;  /* 0x0000000cff077210 */ /* 0x000fe400007fe4ff */
[----:B0-----:R-:W-:-:S04]  /*2490*/  LEA R6, P0, R0, UR6, 0x2 ;  /* 0x0000000600067c11 */ /* 0x001fc8000f8010ff */
[----:B------:R-:W-:-:S05]  /*24a0*/  LEA.HI.X R7, R0, UR7, R7, 0x2, P0 ;  /* 0x0000000700077c11 */ /* 0x000fca00080f1407 */
        /* <DEDUP_REMOVED lines=26> */
.L_x_118:
[----:B------:R-:W-:Y:S05]  /*2650*/  BSYNC.RECONVERGENT B2 ;  /* 0x0000000000027941 */ /* 0x000fea0003800200 */
.L_x_117:
        /* <DEDUP_REMOVED lines=26> */
.L_x_120:
[----:B------:R-:W-:Y:S05]  /*2800*/  BSYNC.RECONVERGENT B2 ;  /* 0x0000000000027941 */ /* 0x000fea0003800200 */
.L_x_119:
[----:B------:R0:W-:Y:S04]  /*2810*/  STG.E desc[UR8][R6.64+0x8], R15 ;  /* 0x0000080f06007986 */ /* 0x0001e8000c101908 */
[----:B------:R-:W2:Y:S01]  /*2820*/  LDG.E R5, desc[UR8][R4.64+0xc] ;  /* 0x00000c0804057981 */ /* 0x000ea2000c1e1900 */
[----:B------:R-:W-:Y:S01]  /*2830*/  HFMA2 R17, -RZ, RZ, 0.96630859375, -0.0022525787353515625 ;  /* 0x3bbb989dff117431 */ /* 0x000fe200000001ff */
[----:B------:R-:W-:Y:S01]  /*2840*/  MOV R19, 0x437c0000 ;  /* 0x437c000000137802 */ /* 0x000fe20000000f00 */
[----:B------:R-:W1:Y:S01]  /*2850*/  MUFU.RCP R14, R11 ;  /* 0x0000000b000e7308 */ /* 0x000e620000001000 */
[----:B------:R-:W-:Y:S01]  /*2860*/  BSSY.RECONVERGENT B2, `(.L_x_121) ;  /* 0x0000015000027945 */ /* 0x000fe20003800200 */
[----:B--2---:R-:W-:Y:S01]  /*2870*/  FADD R0, R5, -R10 ;  /* 0x8000000a05007221 */ /* 0x004fe20000000000 */
[----:B-1----:R-:W-:-:S03]  /*2880*/  FFMA R5, R14, -R11, 1 ;  /* 0x3f8000000e057423 */ /* 0x002fc6000000080b */
        /* <DEDUP_REMOVED lines=18> */
.L_x_122:
[----:B------:R-:W-:Y:S05]  /*29b0*/  BSYNC.RECONVERGENT B2 ;  /* 0x0000000000027941 */ /* 0x000fea0003800200 */
.L_x_121:
[----:B------:R1:W-:Y:S01]  /*29c0*/  STG.E desc[UR8][R6.64+0xc], R5 ;  /* 0x00000c0506007986 */ /* 0x0003e2000c101908 */
[----:B------:R-:W-:-:S07]  /*29d0*/  IADD3 R13, PT, PT, R13, 0x4, RZ ;  /* 0x000000040d0d7810 */ /* 0x000fce0007ffe0ff */
.L_x_114:
[----:B------:R-:W-:-:S13]  /*29e0*/  ISETP.NE.AND P0, PT, RZ, UR4, PT ;  /* 0x00000004ff007c0c */ /* 0x000fda000bf05270 */
[----:B------:R-:W-:Y:S05]  /*29f0*/  @!P0 EXIT ;  /* 0x000000000000894d */ /* 0x000fea0003800000 */
[----:B------:R-:W-:-:S09]  /*2a00*/  UISETP.NE.AND UP0, UPT, UR4, 0x1, UPT ;  /* 0x000000010400788c */ /* 0x000fd2000bf05270 */
[----:B------:R-:W-:Y:S05]  /*2a10*/  BRA.U !UP0, `(.L_x_123) ;  /* 0x0000000108f47547 */ /* 0x000fea000b800000 */
[----:B-1----:R-:W-:-:S05]  /*2a20*/  IMAD.WIDE.U32 R4, R13, 0x4, R2 ;  /* 0x000000040d047825 */ /* 0x002fca00078e0002 */
        /* <DEDUP_REMOVED lines=25> */
.L_x_125:
[----:B------:R-:W-:Y:S05]  /*2bc0*/  BSYNC.RECONVERGENT B2 ;  /* 0x0000000000027941 */ /* 0x000fea0003800200 */
.L_x_124:
        /* <DEDUP_REMOVED lines=31> */
.L_x_127:
[----:B------:R-:W-:Y:S05]  /*2dc0*/  BSYNC.RECONVERGENT B2 ;  /* 0x0000000000027941 */ /* 0x000fea0003800200 */
.L_x_126:
[----:B------:R2:W-:Y:S01]  /*2dd0*/  STG.E desc[UR8][R6.64+0x4], R5 ;  /* 0x0000040506007986 */ /* 0x0005e2000c101908 */
[----:B------:R-:W-:-:S07]  /*2de0*/  IADD3 R13, PT, PT, R13, 0x2, RZ ;  /* 0x000000020d0d7810 */ /* 0x000fce0007ffe0ff */
.L_x_123:
[----:B------:R-:W3:Y:S02]  /*2df0*/  LDC R0, c[0x0][0x394] ;  /* 0x0000e500ff007b82 */ /* 0x000ee40000000800 */
[----:B---3--:R-:W-:-:S04]  /*2e00*/  LOP3.LUT R0, R0, 0x1, RZ, 0xc0, !PT ;  /* 0x0000000100007812 */ /* 0x008fc800078ec0ff */
[----:B------:R-:W-:-:S13]  /*2e10*/  ISETP.NE.U32.AND P0, PT, R0, 0x1, PT ;  /* 0x000000010000780c */ /* 0x000fda0003f05070 */
[----:B------:R-:W-:Y:S05]  /*2e20*/  @P0 EXIT ;  /* 0x000000000000094d */ /* 0x000fea0003800000 */
[----:B------:R-:W-:-:S06]  /*2e30*/  IMAD.WIDE.U32 R2, R13, 0x4, R2 ;  /* 0x000000040d027825 */ /* 0x000fcc00078e0002 */
[----:B------:R-:W3:Y:S01]  /*2e40*/  LDG.E R3, desc[UR8][R2.64] ;  /* 0x0000000802037981 */ /* 0x000ee2000c1e1900 */
[----:B-12---:R-:W-:Y:S01]  /*2e50*/  HFMA2 R5, -RZ, RZ, 0.96630859375, -0.0022525787353515625 ;  /* 0x3bbb989dff057431 */ /* 0x006fe200000001ff */
[----:B0-----:R-:W-:Y:S01]  /*2e60*/  MOV R7, 0x437c0000 ;  /* 0x437c000000077802 */ /* 0x001fe20000000f00 */
[----:B------:R-:W0:Y:S01]  /*2e70*/  MUFU.RCP R4, R11 ;  /* 0x0000000b00047308 */ /* 0x000e220000001000 */
[----:B------:R-:W-:Y:S01]  /*2e80*/  BSSY.RECONVERGENT B2, `(.L_x_128) ;  /* 0x0000015000027945 */ /* 0x000fe20003800200 */
[----:B---3--:R-:W-:Y:S01]  /*2e90*/  FADD R10, R3, -R10 ;  /* 0x8000000a030a7221 */ /* 0x008fe20000000000 */
[----:B0-----:R-:W-:-:S03]  /*2ea0*/  FFMA R3, R4, -R11, 1 ;  /* 0x3f80000004037423 */ /* 0x001fc6000000080b */
[----:B------:R-:W-:-:S04]  /*2eb0*/  FFMA.SAT R0, R10, R5, 0.5 ;  /* 0x3f0000000a007423 */ /* 0x000fc80000002005 */
[----:B------:R-:W-:-:S04]  /*2ec0*/  FFMA.RM R0, R0, R7, 12582913 ;  /* 0x4b40000100007423 */ /* 0x000fc80000004007 */
[C---:B------:R-:W-:Y:S01]  /*2ed0*/  FADD R5, R0.reuse, -12583039 ;  /* 0xcb40007f00057421 */ /* 0x040fe20000000000 */
[----:B------:R-:W-:-:S03]  /*2ee0*/  SHF.L.U32 R0, R0, 0x17, RZ ;  /* 0x0000001700007819 */ /* 0x000fc600000006ff */
[----:B------:R-:W-:-:S04]  /*2ef0*/  FFMA R5, R10, 1.4426950216293334961, -R5 ;  /* 0x3fb8aa3b0a057823 */ /* 0x000fc80000000805 */
[----:B------:R-:W-:-:S06]  /*2f00*/  FFMA R5, R10, 1.925963033500011079e-08, R5 ;  /* 0x32a570600a057823 */ /* 0x000fcc0000000005 */
        /* <DEDUP_REMOVED lines=12> */
.L_x_129:
[----:B------:R-:W-:Y:S05]  /*2fd0*/  BSYNC.RECONVERGENT B2 ;  /* 0x0000000000027941 */ /* 0x000fea0003800200 */
.L_x_128:
[----:B------:R-:W0:Y:S01]  /*2fe0*/  LDCU.64 UR4, c[0x0][0x388] ;  /* 0x00007100ff0477ac */ /* 0x000e220008000a00 */
[----:B------:R-:W-:-:S04]  /*2ff0*/  IADD3 R9, P0, PT, R9, R13, RZ ;  /* 0x0000000d09097210 */ /* 0x000fc80007f1e0ff */
[----:B------:R-:W-:Y:S02]  /*3000*/  IADD3.X R12, PT, PT, RZ, R12, RZ, P0, !PT ;  /* 0x0000000cff0c7210 */ /* 0x000fe400007fe4ff */
[----:B0-----:R-:W-:-:S04]  /*3010*/  LEA R2, P0, R9, UR4, 0x2 ;  /* 0x0000000409027c11 */ /* 0x001fc8000f8010ff */
[----:B------:R-:W-:-:S05]  /*3020*/  LEA.HI.X R3, R9, UR5, R12, 0x2, P0 ;  /* 0x0000000509037c11 */ /* 0x000fca00080f140c */
[----:B------:R-:W-:Y:S01]  /*3030*/  STG.E desc[UR8][R2.64], R7 ;  /* 0x0000000702007986 */ /* 0x000fe2000c101908 */
[----:B------:R-:W-:Y:S05]  /*3040*/  EXIT ;  /* 0x000000000000794d */ /* 0x000fea0003800000 */
        .weak           $__internal_3_$__cuda_sm3x_div_rn_noftz_f32_slowpath
        .type           $__internal_3_$__cuda_sm3x_div_rn_noftz_f32_slowpath,@function
        .size           $__internal_3_$__cuda_sm3x_div_rn_noftz_f32_slowpath,(.L_x_145 - $__internal_3_$__cuda_sm3x_div_rn_noftz_f32_slowpath)
$__internal_3_$__cuda_sm3x_div_rn_noftz_f32_slowpath:
[----:B------:R-:W-:Y:S01]  /*3050*/  SHF.R.U32.HI R14, RZ, 0x17, R11 ;  /* 0x00000017ff0e7819 */ /* 0x000fe2000001160b */
[----:B------:R-:W-:Y:S01]  /*3060*/  BSSY.RECONVERGENT B0, `(.L_x_130) ;  /* 0x0000065000007945 */ /* 0x000fe20003800200 */
[----:B------:R-:W-:Y:S02]  /*3070*/  SHF.R.U32.HI R17, RZ, 0x17, R0 ;  /* 0x00000017ff117819 */ /* 0x000fe40000011600 */
[----:B------:R-:W-:Y:S02]  /*3080*/  LOP3.LUT R14, R14, 0xff, RZ, 0xc0, !PT ;  /* 0x000000ff0e0e7812 */ /* 0x000fe400078ec0ff */
[----:B------:R-:W-:Y:S02]  /*3090*/  LOP3.LUT R17, R17, 0xff, RZ, 0xc0, !PT ;  /* 0x000000ff11117812 */ /* 0x000fe400078ec0ff */
[----:B------:R-:W-:Y:S02]  /*30a0*/  IADD3 R16, PT, PT, R14, -0x1, RZ ;  /* 0xffffffff0e107810 */ /* 0x000fe40007ffe0ff */
[----:B------:R-:W-:-:S02]  /*30b0*/  IADD3 R15, PT, PT, R17, -0x1, RZ ;  /* 0xffffffff110f7810 */ /* 0x000fc40007ffe0ff */
[----:B------:R-:W-:Y:S02]  /*30c0*/  ISETP.GT.U32.AND P0, PT, R16, 0xfd, PT ;  /* 0x000000fd1000780c */ /* 0x000fe40003f04070 */
[----:B------:R-:W-:Y:S02]  /*30d0*/  MOV R19, R11 ;  /* 0x0000000b00137202 */ /* 0x000fe40000000f00 */
        /* <DEDUP_REMOVED lines=19> */
[----:B------:R-:W-:-:S04]  /*3210*/  IADD3 R15, PT, PT, R17, -0x1, RZ ;  /* 0xffffffff110f7810 */ /* 0x000fc80007ffe0ff */
[----:B------:R-:W-:Y:S02]  /*3220*/  ISETP.GE.AND P0, PT, R15, RZ, PT ;  /* 0x000000ff0f00720c */ /* 0x000fe40003f06270 */
[----:B------:R-:W-:-:S04]  /*3230*/  IADD3 R15, PT, PT, R14, -0x1, RZ ;  /* 0xffffffff0e0f7810 */ /* 0x000fc80007ffe0ff */
[----:B------:R-:W-:-:S07]  /*3240*/  ISETP.GE.AND P1, PT, R15, RZ, PT ;  /* 0x000000ff0f00720c */ /* 0x000fce0003f26270 */
[----:B------:R-:W-:Y:S01]  /*3250*/  @P0 MOV R15, RZ ;  /* 0x000000ff000f0202 */ /* 0x000fe20000000f00 */
[----:B------:R-:W-:Y:S01]  /*3260*/  @!P0 FFMA R0, R0, 1.84467440737095516160e+19, RZ ;  /* 0x5f80000000008823 */ /* 0x000fe200000000ff */
[----:B------:R-:W-:-:S04]  /*3270*/  @!P0 MOV R15, 0xffffffc0 ;  /* 0xffffffc0000f8802 */ /* 0x000fc80000000f00 */
[----:B------:R-:W-:Y:S01]  /*3280*/  @!P1 FFMA R19, R11, 1.84467440737095516160e+19, RZ ;  /* 0x5f8000000b139823 */ /* 0x000fe200000000ff */
[----:B------:R-:W-:-:S07]  /*3290*/  @!P1 IADD3 R15, PT, PT, R15, 0x40, RZ ;  /* 0x000000400f0f9810 */ /* 0x000fce0007ffe0ff */
.L_x_131:
[----:B------:R-:W-:Y:S01]  /*32a0*/  LEA R16, R14, 0xc0800000, 0x17 ;  /* 0xc08000000e107811 */ /* 0x000fe200078eb8ff */
[----:B------:R-:W-:Y:S01]  /*32b0*/  BSSY.RECONVERGENT B1, `(.L_x_136) ;  /* 0x0000036000017945 */ /* 0x000fe20003800200 */
[----:B------:R-:W-:Y:S02]  /*32c0*/  IADD3 R17, PT, PT, R17, -0x7f, RZ ;  /* 0xffffff8111117810 */ /* 0x000fe40007ffe0ff */
[----:B------:R-:W-:-:S03]  /*32d0*/  IADD3 R23, PT, PT, -R16, R19, RZ ;  /* 0x0000001310177210 */ /* 0x000fc60007ffe1ff */
[----:B------:R-:W-:Y:S01]  /*32e0*/  IMAD R0, R17, -0x800000, R0 ;  /* 0xff80000011007824 */ /* 0x000fe200078e0200 */
[----:B------:R-:W0:Y:S01]  /*32f0*/  MUFU.RCP R16, R23 ;  /* 0x0000001700107308 */ /* 0x000e220000001000 */
[----:B------:R-:W-:-:S04]  /*3300*/  FADD.FTZ R19, -R23, -RZ ;  /* 0x800000ff17137221 */ /* 0x000fc80000010100 */
[----:B0-----:R-:W-:-:S04]  /*3310*/  FFMA R21, R16, R19, 1 ;  /* 0x3f80000010157423 */ /* 0x001fc80000000013 */
[----:B------:R-:W-:-:S04]  /*3320*/  FFMA R21, R16, R21, R16 ;  /* 0x0000001510157223 */ /* 0x000fc80000000010 */
[----:B------:R-:W-:-:S04]  /*3330*/  FFMA R16, R0, R21, RZ ;  /* 0x0000001500107223 */ /* 0x000fc800000000ff */
[----:B------:R-:W-:-:S04]  /*3340*/  FFMA R18, R19, R16, R0 ;  /* 0x0000001013127223 */ /* 0x000fc80000000000 */
[----:B------:R-:W-:Y:S01]  /*3350*/  FFMA R18, R21, R18, R16 ;  /* 0x0000001215127223 */ /* 0x000fe20000000010 */
[----:B------:R-:W-:-:S03]  /*3360*/  IADD3 R16, PT, PT, R17, 0x7f, -R14 ;  /* 0x0000007f11107810 */ /* 0x000fc60007ffe80e */
[----:B------:R-:W-:Y:S01]  /*3370*/  FFMA R19, R19, R18, R0 ;  /* 0x0000001213137223 */ /* 0x000fe20000000000 */
[----:B------:R-:W-:-:S03]  /*3380*/  IADD3 R15, PT, PT, R16, R15, RZ ;  /* 0x0000000f100f7210 */ /* 0x000fc60007ffe0ff */
        /* <DEDUP_REMOVED lines=15> */
[CCC-:B------:R-:W-:Y:S01]  /*3480*/  FFMA.RP R16, R21.reuse, R19.reuse, R18.reuse ;  /* 0x0000001315107223 */ /* 0x1c0fe20000008012 */
[----:B------:R-:W-:Y:S01]  /*3490*/  FFMA.RM R19, R21, R19, R18 ;  /* 0x0000001315137223 */ /* 0x000fe20000004012 */
[C---:B------:R-:W-:Y:S02]  /*34a0*/  IADD3 R18, PT, PT, R14.reuse, 0x20, RZ ;  /* 0x000000200e127810 */ /* 0x040fe40007ffe0ff */
[----:B------:R-:W-:Y:S02]  /*34b0*/  LOP3.LUT R15, R15, 0x7fffff, RZ, 0xc0, !PT ;  /* 0x007fffff0f0f7812 */ /* 0x000fe400078ec0ff */
[C---:B------:R-:W-:Y:S02]  /*34c0*/  ISETP.NE.AND P3, PT, R14.reuse, RZ, PT ;  /* 0x000000ff0e00720c */ /* 0x040fe40003f65270 */
[----:B------:R-:W-:Y:S02]  /*34d0*/  LOP3.LUT R15, R15, 0x800000, RZ, 0xfc, !PT ;  /* 0x008000000f0f7812 */ /* 0x000fe400078efcff */
[----:B------:R-:W-:-:S02]  /*34e0*/  ISETP.NE.AND P1, PT, R14, RZ, PT ;  /* 0x000000ff0e00720c */ /* 0x000fc40003f25270 */
        /* <DEDUP_REMOVED lines=10> */
[----:B------:R-:W-:-:S04]  /*3590*/  LOP3.LUT R15, R15, R14, RZ, 0xc0, !PT ;  /* 0x0000000e0f0f7212 */ /* 0x000fc800078ec0ff */
[----:B------:R-:W-:-:S04]  /*35a0*/  IADD3 R15, PT, PT, R16, R15, RZ ;  /* 0x0000000f100f7210 */ /* 0x000fc80007ffe0ff */
[----:B------:R-:W-:Y:S01]  /*35b0*/  LOP3.LUT R0, R15, R0, RZ, 0xfc, !PT ;  /* 0x000000000f007212 */ /* 0x000fe200078efcff */
[----:B------:R-:W-:Y:S06]  /*35c0*/  BRA `(.L_x_139) ;  /* 0x0000000000107947 */ /* 0x000fec0003800000 */
.L_x_138:
[----:B------:R-:W-:-:S04]  /*35d0*/  LOP3.LUT R0, R0, 0x80000000, RZ, 0xc0, !PT ;  /* 0x8000000000007812 */ /* 0x000fc800078ec0ff */
[----:B------:R-:W-:Y:S01]  /*35e0*/  LOP3.LUT R0, R0, 0x7f800000, RZ, 0xfc, !PT ;  /* 0x7f80000000007812 */ /* 0x000fe200078efcff */
[----:B------:R-:W-:Y:S06]  /*35f0*/  BRA `(.L_x_139) ;  /* 0x0000000000047947 */ /* 0x000fec0003800000 */
.L_x_137:
[----:B------:R-:W-:-:S07]  /*3600*/  LEA R0, R15, R0, 0x17 ;  /* 0x000000000f007211 */ /* 0x000fce00078eb8ff */
.L_x_139:
[----:B------:R-:W-:Y:S05]  /*3610*/  BSYNC.RECONVERGENT B1 ;  /* 0x0000000000017941 */ /* 0x000fea0003800200 */
.L_x_136:
[----:B------:R-:W-:Y:S05]  /*3620*/  BRA `(.L_x_140) ;  /* 0x0000000000207947 */ /* 0x000fea0003800000 */
.L_x_135:
[----:B------:R-:W-:-:S04]  /*3630*/  LOP3.LUT R0, R19, 0x80000000, R0, 0x48, !PT ;  /* 0x8000000013007812 */ /* 0x000fc800078e4800 */
[----:B------:R-:W-:Y:S01]  /*3640*/  LOP3.LUT R0, R0, 0x7f800000, RZ, 0xfc, !PT ;  /* 0x7f80000000007812 */ /* 0x000fe200078efcff */
[----:B------:R-:W-:Y:S06]  /*3650*/  BRA `(.L_x_140) ;  /* 0x0000000000147947 */ /* 0x000fec0003800000 */
.L_x_134:
[----:B------:R-:W-:Y:S01]  /*3660*/  LOP3.LUT R0, R19, 0x80000000, R0, 0x48, !PT ;  /* 0x8000000013007812 */ /* 0x000fe200078e4800 */
[----:B------:R-:W-:Y:S06]  /*3670*/  BRA `(.L_x_140) ;  /* 0x00000000000c7947 */ /* 0x000fec0003800000 */
.L_x_133:
[----:B------:R-:W0:Y:S01]  /*3680*/  MUFU.RSQ R0, -QNAN ;  /* 0xffc0000000007908 */ /* 0x000e220000001400 */
[----:B------:R-:W-:Y:S05]  /*3690*/  BRA `(.L_x_140) ;  /* 0x0000000000047947 */ /* 0x000fea0003800000 */
.L_x_132:
[----:B------:R-:W-:-:S07]  /*36a0*/  FADD.FTZ R0, R0, R11 ;  /* 0x0000000b00007221 */ /* 0x000fce0000010000 */
.L_x_140:
[----:B------:R-:W-:Y:S05]  /*36b0*/  BSYNC.RECONVERGENT B0 ;  /* 0x0000000000007941 */ /* 0x000fea0003800200 */
.L_x_130:
[----:B------:R-:W-:Y:S01]  /*36c0*/  HFMA2 R15, -RZ, RZ, 0, 0 ;  /* 0x00000000ff0f7431 */ /* 0x000fe200000001ff */
[----:B------:R-:W-:Y:S02]  /*36d0*/  MOV R14, R8 ;  /* 0x00000008000e7202 */ /* 0x000fe40000000f00 */
[----:B0-----:R-:W-:Y:S02]  /*36e0*/  MOV R17, R0 ;  /* 0x0000000000117202 */ /* 0x001fe40000000f00 */
[----:B------:R-:W-:Y:S05]  /*36f0*/  RET.REL.NODEC R14 `(_Z13softmax_naivePKfPfii) ;  /* 0xffffffc80e407950 */ /* 0x000fea0003c3ffff */
.L_x_141:
        /* <DEDUP_REMOVED lines=16> */
.L_x_145:


//--------------------- .nv.shared._Z14softmax_onlinePKfPfii --------------------------
	.section	.nv.shared._Z14softmax_onlinePKfPfii,"aw",@nobits
	.sectionflags	@""
	.align	16
	.zero		1024


//--------------------- .nv.shared.reserved.0     --------------------------
	.section	.nv.shared.reserved.0,"aw",@nobits
	.weak		__nv_reservedSMEM_offset_0_alias
	.size		__nv_reservedSMEM_offset_0_alias, 0, 64
	.other		__nv_reservedSMEM_offset_0_alias,@"STO_CUDA_RESERVED_SHARED STV_DEFAULT"
__nv_reservedSMEM_offset_0_alias:
	.zero		0
	.zero		64


//--------------------- .nv.shared._Z17softmax_optimizedPKfPfii --------------------------
	.section	.nv.shared._Z17softmax_optimizedPKfPfii,"aw",@nobits
	.sectionflags	@""
	.align	16
	.zero		1024


//--------------------- .nv.shared._Z17softmax_coalescedPKfPfii --------------------------
	.section	.nv.shared._Z17softmax_coalescedPKfPfii,"aw",@nobits
	.sectionflags	@""
	.align	16
	.zero		1024


//--------------------- .nv.shared._Z13softmax_naivePKfPfii --------------------------
	.section	.nv.shared._Z13softmax_naivePKfPfii,"aw",@nobits
	.sectionflags	@""
	.align	16
	.zero		1024


//--------------------- .nv.constant0._Z14softmax_onlinePKfPfii --------------------------
	.section	.nv.constant0._Z14softmax_onlinePKfPfii,"a",@progbits
	.sectionflags	@""
	.align	4
.nv.constant0._Z14softmax_onlinePKfPfii:
	.zero		920


//--------------------- .nv.constant0._Z17softmax_optimizedPKfPfii --------------------------
	.section	.nv.constant0._Z17softmax_optimizedPKfPfii,"a",@progbits
	.sectionflags	@""
	.align	4
.nv.constant0._Z17softmax_optimizedPKfPfii:
	.zero		920


//--------------------- .nv.constant0._Z17softmax_coalescedPKfPfii --------------------------
	.section	.nv.constant0._Z17softmax_coalescedPKfPfii,"a",@progbits
	.sectionflags	@""
	.align	4
.nv.constant0._Z17softmax_coalescedPKfPfii:
	.zero		920


//--------------------- .nv.constant0._Z13softmax_naivePKfPfii --------------------------
	.section	.nv.constant0._Z13softmax_naivePKfPfii,"a",@progbits
	.sectionflags	@""
	.align	4
.nv.constant0._Z13softmax_naivePKfPfii:
	.zero		920


//--------------------- SYMBOLS --------------------------

	.type		.nv.reservedSmem.offset0,@object
	.size		.nv.reservedSmem.offset0,0x4
	.type		.nv.reservedSmem.cap,@object
	.size		.nv.reservedSmem.cap,0x4
